// auto-generated by cutlass_sweep.gemm — config: {"arch": "sm_90", "cluster_m": 1, "cluster_n": 1, "dtype": "int8", "dtype_b": "int8", "layout": "nt", "stages": 7, "tile_k": 128, "tile_m": 128, "tile_n": 128}
#include "cutlass/cutlass.h"
#include "cutlass/gemm/collective/collective_builder.hpp"
#include "cutlass/gemm/device/gemm_universal_adapter.h"
#include "cutlass/gemm/kernel/gemm_universal.hpp"
#include "cutlass/epilogue/collective/collective_builder.hpp"

using ElemA = int8_t;
using ElemB = int8_t;
using ElemCD = int8_t;
using Acc  = int32_t;
using TileShape    = cute::Shape<cute::_128, cute::_128, cute::_128>;
using ClusterShape = cute::Shape<cute::_1, cute::_1, cute::_1>;

using CollectiveEpilogue = typename cutlass::epilogue::collective::CollectiveBuilder<
    cutlass::arch::Sm90, cutlass::arch::OpClassTensorOp,
    TileShape, ClusterShape,
    cutlass::epilogue::collective::EpilogueTileAuto,
    Acc, Acc,
    ElemCD, cutlass::layout::RowMajor, 128 / cutlass::sizeof_bits<ElemCD>::value,
    ElemCD, cutlass::layout::RowMajor, 128 / cutlass::sizeof_bits<ElemCD>::value,
    cutlass::epilogue::collective::EpilogueScheduleAuto
  >::CollectiveOp;

using CollectiveMainloop = typename cutlass::gemm::collective::CollectiveBuilder<
    cutlass::arch::Sm90, cutlass::arch::OpClassTensorOp,
    ElemA, cutlass::layout::RowMajor, 128 / cutlass::sizeof_bits<ElemA>::value,
    ElemB, cutlass::layout::ColumnMajor, 128 / cutlass::sizeof_bits<ElemB>::value,
    Acc,
    TileShape, ClusterShape,
    cutlass::gemm::collective::StageCount<7>,
    cutlass::gemm::collective::KernelScheduleAuto
  >::CollectiveOp;

using GemmKernel = cutlass::gemm::kernel::GemmUniversal<
    cute::Shape<int,int,int,int>,
    CollectiveMainloop,
    CollectiveEpilogue
>;
using Gemm = cutlass::gemm::device::GemmUniversalAdapter<GemmKernel>;

// Force the device kernel symbol into the cubin without needing a host main.
auto* _anchor = &cutlass::device_kernel<GemmKernel>;


// ===== COMPILED SASS (sm_90a) =====

	.target	sm_90a

	.elftype	@"ET_EXEC"


//--------------------- .note.nv.tkinfo           --------------------------
	.section	.note.nv.tkinfo,"",@"SHT_NOTE"
	.sectionflags	@"SHF_NOTE_NV_TKINFO"
	.tkinfo
        /*0018*/ 	.word	0x00000002
        /*0030*/ 	.string	""
        /*0030*/ 	.string	"ptxas"
        /*0030*/ 	.string	"Cuda compilation tools, release 13.0, V13.0.88"
        /*0030*/ 	.string	"Build cuda_13.0.r13.0/compiler.36424714_0"
        /*0030*/ 	.string	"-arch sm_90a -m 64 "



//--------------------- .note.nv.cuinfo           --------------------------
	.section	.note.nv.cuinfo,"",@"SHT_NOTE"
	.sectionflags	@"SHF_NOTE_NV_CUINFO"
        /*0018*/ 	.short	0x0002
        /*001a*/ 	.short	0x005a
        /*001c*/ 	.short	0x0082
	.zero		2


//--------------------- .nv.info                  --------------------------
	.section	.nv.info,"",@"SHT_CUDA_INFO"
	.align	4


	//----- nvinfo : EIATTR_REGCOUNT
	.align		4
        /*0000*/ 	.byte	0x04, 0x2f
        /*0002*/ 	.short	(.L_15 - .L_14)
	.align		4
.L_14:
        /*0004*/ 	.word	index@(_ZN7cutlass13device_kernelINS_4gemm6kernel13GemmUniversalIN4cute5tupleIJiiiiEEENS1_10collective13CollectiveMmaINS1_34MainloopSm90TmaGmmaWarpSpecializedILi7ENS5_IJNS4_1CILi1EEESB_SB_EEENS1_35KernelTmaWarpSpecializedCooperativeEEENS5_IJNSA_ILi128EEESF_SF_EEEaNS5_IJlSB_lEEEaSH_NS4_8TiledMMAINS4_8MMA_AtomIJNS4_4SM904GMMA27MMA_64x128x32_S32S8S8_SS_TNEEEENS4_6LayoutINS5_IJNSA_ILi2EEESB_SB_EEENS5_IJSB_NSA_ILi0EEESR_EEEEENS5_IJNS4_10UnderscoreESU_SU_EEEEENS4_13SM90_TMA_LOADENS4_14ComposedLayoutINS4_7SwizzleILi3ELi4ELi3EEENS4_18smem_ptr_flag_bitsILi8EEENSO_INS5_IJNSA_ILi8EEESF_EEENS5_IJSF_SB_EEEEEEEvNS4_8identityESX_S17_vS18_EENS_8epilogue10collective6detail29Sm90TmaWarpSpecializedAdapterINS1B_15DefaultEpilogueIaSH_SH_NS1A_6thread17LinearCombinationIaLi1EiiLNS1F_9ScaleType4KindE0ELNS_15FloatRoundStyleE2EaEENS1_15EpilogueDefaultEEEEEvvEEEEvNT_6ParamsE)
        /*0008*/ 	.word	0x000000a8


	//----- nvinfo : EIATTR_FRAME_SIZE
	.align		4
.L_15:
        /*000c*/ 	.byte	0x04, 0x11
        /*000e*/ 	.short	(.L_17 - .L_16)
	.align		4
.L_16:
        /*0010*/ 	.word	index@(_ZN7cutlass13device_kernelINS_4gemm6kernel13GemmUniversalIN4cute5tupleIJiiiiEEENS1_10collective13CollectiveMmaINS1_34MainloopSm90TmaGmmaWarpSpecializedILi7ENS5_IJNS4_1CILi1EEESB_SB_EEENS1_35KernelTmaWarpSpecializedCooperativeEEENS5_IJNSA_ILi128EEESF_SF_EEEaNS5_IJlSB_lEEEaSH_NS4_8TiledMMAINS4_8MMA_AtomIJNS4_4SM904GMMA27MMA_64x128x32_S32S8S8_SS_TNEEEENS4_6LayoutINS5_IJNSA_ILi2EEESB_SB_EEENS5_IJSB_NSA_ILi0EEESR_EEEEENS5_IJNS4_10UnderscoreESU_SU_EEEEENS4_13SM90_TMA_LOADENS4_14ComposedLayoutINS4_7SwizzleILi3ELi4ELi3EEENS4_18smem_ptr_flag_bitsILi8EEENSO_INS5_IJNSA_ILi8EEESF_EEENS5_IJSF_SB_EEEEEEEvNS4_8identityESX_S17_vS18_EENS_8epilogue10collective6detail29Sm90TmaWarpSpecializedAdapterINS1B_15DefaultEpilogueIaSH_SH_NS1A_6thread17LinearCombinationIaLi1EiiLNS1F_9ScaleType4KindE0ELNS_15FloatRoundStyleE2EaEENS1_15EpilogueDefaultEEEEEvvEEEEvNT_6ParamsE)
        /*0014*/ 	.word	0x00000000


	//----- nvinfo : EIATTR_MIN_STACK_SIZE
	.align		4
.L_17:
        /*0018*/ 	.byte	0x04, 0x12
        /*001a*/ 	.short	(.L_19 - .L_18)
	.align		4
.L_18:
        /*001c*/ 	.word	index@(_ZN7cutlass13device_kernelINS_4gemm6kernel13GemmUniversalIN4cute5tupleIJiiiiEEENS1_10collective13CollectiveMmaINS1_34MainloopSm90TmaGmmaWarpSpecializedILi7ENS5_IJNS4_1CILi1EEESB_SB_EEENS1_35KernelTmaWarpSpecializedCooperativeEEENS5_IJNSA_ILi128EEESF_SF_EEEaNS5_IJlSB_lEEEaSH_NS4_8TiledMMAINS4_8MMA_AtomIJNS4_4SM904GMMA27MMA_64x128x32_S32S8S8_SS_TNEEEENS4_6LayoutINS5_IJNSA_ILi2EEESB_SB_EEENS5_IJSB_NSA_ILi0EEESR_EEEEENS5_IJNS4_10UnderscoreESU_SU_EEEEENS4_13SM90_TMA_LOADENS4_14ComposedLayoutINS4_7SwizzleILi3ELi4ELi3EEENS4_18smem_ptr_flag_bitsILi8EEENSO_INS5_IJNSA_ILi8EEESF_EEENS5_IJSF_SB_EEEEEEEvNS4_8identityESX_S17_vS18_EENS_8epilogue10collective6detail29Sm90TmaWarpSpecializedAdapterINS1B_15DefaultEpilogueIaSH_SH_NS1A_6thread17LinearCombinationIaLi1EiiLNS1F_9ScaleType4KindE0ELNS_15FloatRoundStyleE2EaEENS1_15EpilogueDefaultEEEEEvvEEEEvNT_6ParamsE)
        /*0020*/ 	.word	0x00000000
.L_19:


//--------------------- .nv.compat                --------------------------
	.section	.nv.compat,"",@"SHT_CUDA_COMPAT_INFO"
	.align	4
        /*0000*/ 	.byte	0x02, 0x09, 0x01, 0x00, 0x02, 0x02, 0x04, 0x00, 0x02, 0x05, 0x05, 0x00, 0x03, 0x07, 0x01, 0x01
        /*0010*/ 	.byte	0x02, 0x03, 0x01, 0x00, 0x02, 0x06, 0x01, 0x00, 0x04, 0x0b, 0x08, 0x00, 0x00, 0x00, 0x00, 0x00
        /*0020*/ 	.byte	0x00, 0x00, 0x00, 0x00


//--------------------- .nv.info._ZN7cutlass13device_kernelINS_4gemm6kernel13GemmUniversalIN4cute5tupleIJiiiiEEENS1_10collective13CollectiveMmaINS1_34MainloopSm90TmaGmmaWarpSpecializedILi7ENS5_IJNS4_1CILi1EEESB_SB_EEENS1_35KernelTmaWarpSpecializedCooperativeEEENS5_IJNSA_ILi128EEESF_SF_EEEaNS5_IJlSB_lEEEaSH_NS4_8TiledMMAINS4_8MMA_AtomIJNS4_4SM904GMMA27MMA_64x128x32_S32S8S8_SS_TNEEEENS4_6LayoutINS5_IJNSA_ILi2EEESB_SB_EEENS5_IJSB_NSA_ILi0EEESR_EEEEENS5_IJNS4_10UnderscoreESU_SU_EEEEENS4_13SM90_TMA_LOADENS4_14ComposedLayoutINS4_7SwizzleILi3ELi4ELi3EEENS4_18smem_ptr_flag_bitsILi8EEENSO_INS5_IJNSA_ILi8EEESF_EEENS5_IJSF_SB_EEEEEEEvNS4_8identityESX_S17_vS18_EENS_8epilogue10collective6detail29Sm90TmaWarpSpecializedAdapterINS1B_15DefaultEpilogueIaSH_SH_NS1A_6thread17LinearCombinationIaLi1EiiLNS1F_9ScaleType4KindE0ELNS_15FloatRoundStyleE2EaEENS1_15EpilogueDefaultEEEEEvvEEEEvNT_6ParamsE --------------------------
	.section	.nv.info._ZN7cutlass13device_kernelINS_4gemm6kernel13GemmUniversalIN4cute5tupleIJiiiiEEENS1_10collective13CollectiveMmaINS1_34MainloopSm90TmaGmmaWarpSpecializedILi7ENS5_IJNS4_1CILi1EEESB_SB_EEENS1_35KernelTmaWarpSpecializedCooperativeEEENS5_IJNSA_ILi128EEESF_SF_EEEaNS5_IJlSB_lEEEaSH_NS4_8TiledMMAINS4_8MMA_AtomIJNS4_4SM904GMMA27MMA_64x128x32_S32S8S8_SS_TNEEEENS4_6LayoutINS5_IJNSA_ILi2EEESB_SB_EEENS5_IJSB_NSA_ILi0EEESR_EEEEENS5_IJNS4_10UnderscoreESU_SU_EEEEENS4_13SM90_TMA_LOADENS4_14ComposedLayoutINS4_7SwizzleILi3ELi4ELi3EEENS4_18smem_ptr_flag_bitsILi8EEENSO_INS5_IJNSA_ILi8EEESF_EEENS5_IJSF_SB_EEEEEEEvNS4_8identityESX_S17_vS18_EENS_8epilogue10collective6detail29Sm90TmaWarpSpecializedAdapterINS1B_15DefaultEpilogueIaSH_SH_NS1A_6thread17LinearCombinationIaLi1EiiLNS1F_9ScaleType4KindE0ELNS_15FloatRoundStyleE2EaEENS1_15EpilogueDefaultEEEEEvvEEEEvNT_6ParamsE,"",@"SHT_CUDA_INFO"
	.sectionflags	@""
	.align	4


	//----- nvinfo : EIATTR_CUDA_API_VERSION
	.align		4
        /*0000*/ 	.byte	0x04, 0x37
        /*0002*/ 	.short	(.L_21 - .L_20)
.L_20:
        /*0004*/ 	.word	0x00000082


	//----- nvinfo : EIATTR_KPARAM_INFO
	.align		4
.L_21:
        /*0008*/ 	.byte	0x04, 0x17
        /*000a*/ 	.short	(.L_23 - .L_22)
.L_22:
        /*000c*/ 	.word	0x00000000
        /*0010*/ 	.short	0x0000
        /*0012*/ 	.short	0x0070
        /*0014*/ 	.byte	0x00, 0xf0, 0x01, 0x10


	//----- nvinfo : EIATTR_SPARSE_MMA_MASK
	.align		4
.L_23:
        /*0018*/ 	.byte	0x03, 0x50
        /*001a*/ 	.short	0x0000


	//----- nvinfo : EIATTR_MAXREG_COUNT
	.align		4
        /*001c*/ 	.byte	0x03, 0x1b
        /*001e*/ 	.short	0x00a8


	//----- nvinfo : EIATTR_NUM_BARRIERS
	.align		4
        /*0020*/ 	.byte	0x02, 0x4c
        /*0022*/ 	.byte	0x01
	.zero		1


	//----- nvinfo : EIATTR_EXTERNS
	.align		4
        /*0024*/ 	.byte	0x04, 0x0f
        /*0026*/ 	.short	(.L_25 - .L_24)


	//   ....[0]....
	.align		4
.L_24:
        /*0028*/ 	.word	index@(__assertfail)


	//----- nvinfo : EIATTR_MERCURY_ISA_VERSION
	.align		4
.L_25:
        /*002c*/ 	.byte	0x03, 0x5f
        /*002e*/ 	.short	0x0101


	//----- nvinfo : EIATTR_INT_WARP_WIDE_INSTR_OFFSETS
	.align		4
        /*0030*/ 	.byte	0x04, 0x31
        /*0032*/ 	.short	(.L_27 - .L_26)


	//   ....[0]....
.L_26:
        /*0034*/ 	.word	0x00000450


	//   ....[1]....
        /*0038*/ 	.word	0x00000460


	//   ....[2]....
        /*003c*/ 	.word	0x00000520


	//----- nvinfo : EIATTR_COOP_GROUP_MASK_REGIDS
	.align		4
.L_27:
        /*0040*/ 	.byte	0x04, 0x29
        /*0042*/ 	.short	(.L_29 - .L_28)


	//   ....[0]....
.L_28:
        /*0044*/ 	.word	0xffffffff


	//   ....[1]....
        /*0048*/ 	.word	0xffffffff


	//   ....[2]....
        /*004c*/ 	.word	0xffffffff


	//   ....[3]....
        /*0050*/ 	.word	0xffffffff


	//   ....[4]....
        /*0054*/ 	.word	0xffffffff


	//----- nvinfo : EIATTR_COOP_GROUP_INSTR_OFFSETS
	.align		4
.L_29:
        /*0058*/ 	.byte	0x04, 0x28
        /*005a*/ 	.short	(.L_31 - .L_30)


	//   ....[0]....
.L_30:
        /*005c*/ 	.word	0x00000060


	//   ....[1]....
        /*0060*/ 	.word	0x00000070


	//   ....[2]....
        /*0064*/ 	.word	0x00000130


	//   ....[3]....
        /*0068*/ 	.word	0x00000320


	//   ....[4]....
        /*006c*/ 	.word	0x000011e0


	//----- nvinfo : EIATTR_REG_RECONFIG
	.align		4
.L_31:
        /*0070*/ 	.byte	0x01, 0x54
	.zero		2


	//----- nvinfo : EIATTR_SYSCALL_OFFSETS
	.align		4
        /*0074*/ 	.byte	0x04, 0x46
        /*0076*/ 	.short	(.L_33 - .L_32)


	//   ....[0]....
.L_32:
        /*0078*/ 	.word	0x000013d0


	//----- nvinfo : EIATTR_MBARRIER_INSTR_OFFSETS
	.align		4
.L_33:
        /*007c*/ 	.byte	0x04, 0x39
        /*007e*/ 	.short	(.L_35 - .L_34)


	//   ....[0]....
.L_34:
        /*0080*/ 	.word	0x00000230
        /*0084*/ 	.word	0x000000ff
        /*0088*/ 	.word	0x00000000
        /*008c*/ 	.short	0x0100
        /*008e*/ 	.byte	0x08
	.zero		1


	//   ....[1]....
        /*0090*/ 	.word	0x00000240
        /*0094*/ 	.word	0x000000ff
        /*0098*/ 	.word	0x00000038
        /*009c*/ 	.short	0x0100
        /*009e*/ 	.byte	0x08
	.zero		1


	//   ....[2]....
        /*00a0*/ 	.word	0x00000250
        /*00a4*/ 	.word	0x000000ff
        /*00a8*/ 	.word	0x00000008
        /*00ac*/ 	.short	0x0100
        /*00ae*/ 	.byte	0x08
	.zero		1


	//   ....[3]....
        /*00b0*/ 	.word	0x00000260
        /*00b4*/ 	.word	0x000000ff
        /*00b8*/ 	.word	0x00000040
        /*00bc*/ 	.short	0x0100
        /*00be*/ 	.byte	0x08
	.zero		1


	//   ....[4]....
        /*00c0*/ 	.word	0x00000270
        /*00c4*/ 	.word	0x000000ff
        /*00c8*/ 	.word	0x00000010
        /*00cc*/ 	.short	0x0100
        /*00ce*/ 	.byte	0x08
	.zero		1


	//   ....[5]....
        /*00d0*/ 	.word	0x00000280
        /*00d4*/ 	.word	0x000000ff
        /*00d8*/ 	.word	0x00000048
        /*00dc*/ 	.short	0x0100
        /*00de*/ 	.byte	0x08
	.zero		1


	//   ....[6]....
        /*00e0*/ 	.word	0x00000290
        /*00e4*/ 	.word	0x000000ff
        /*00e8*/ 	.word	0x00000018
        /*00ec*/ 	.short	0x0100
        /*00ee*/ 	.byte	0x08
	.zero		1


	//   ....[7]....
        /*00f0*/ 	.word	0x000002a0
        /*00f4*/ 	.word	0x000000ff
        /*00f8*/ 	.word	0x00000050
        /*00fc*/ 	.short	0x0100
        /*00fe*/ 	.byte	0x08
	.zero		1


	//   ....[8]....
        /*0100*/ 	.word	0x000002b0
        /*0104*/ 	.word	0x000000ff
        /*0108*/ 	.word	0x00000020
        /*010c*/ 	.short	0x0100
        /*010e*/ 	.byte	0x08
	.zero		1


	//   ....[9]....
        /*0110*/ 	.word	0x000002c0
        /*0114*/ 	.word	0x000000ff
        /*0118*/ 	.word	0x00000058
        /*011c*/ 	.short	0x0100
        /*011e*/ 	.byte	0x08
	.zero		1


	//   ....[10]....
        /*0120*/ 	.word	0x000002d0
        /*0124*/ 	.word	0x000000ff
        /*0128*/ 	.word	0x00000028
        /*012c*/ 	.short	0x0100
        /*012e*/ 	.byte	0x08
	.zero		1


	//   ....[11]....
        /*0130*/ 	.word	0x000002e0
        /*0134*/ 	.word	0x000000ff
        /*0138*/ 	.word	0x00000060
        /*013c*/ 	.short	0x0100
        /*013e*/ 	.byte	0x08
	.zero		1


	//   ....[12]....
        /*0140*/ 	.word	0x000002f0
        /*0144*/ 	.word	0x000000ff
        /*0148*/ 	.word	0x00000030
        /*014c*/ 	.short	0x0100
        /*014e*/ 	.byte	0x08
	.zero		1


	//   ....[13]....
        /*0150*/ 	.word	0x00000300
        /*0154*/ 	.word	0x000000ff
        /*0158*/ 	.word	0x00000068
        /*015c*/ 	.short	0x0100
        /*015e*/ 	.byte	0x08
	.zero		1


	//   ....[14]....
        /*0160*/ 	.word	0x000005a0
        /*0164*/ 	.word	0x000000ff
        /*0168*/ 	.word	0x00000080
        /*016c*/ 	.short	0x0100
        /*016e*/ 	.byte	0x08
	.zero		1


	//   ....[15]....
        /*0170*/ 	.word	0x00000620
        /*0174*/ 	.word	0x000000ff
        /*0178*/ 	.word	0x00000088
        /*017c*/ 	.short	0x0100
        /*017e*/ 	.byte	0x08
	.zero		1


	//   ....[16]....
        /*0180*/ 	.word	0x000014a0
        /*0184*/ 	.word	0x00000003
        /*0188*/ 	.word	0x00000000
        /*018c*/ 	.short	0x010a
        /*018e*/ 	.byte	0x3f
	.zero		1


	//   ....[17]....
        /*0190*/ 	.word	0x00001500
        /*0194*/ 	.word	0x00000003
        /*0198*/ 	.word	0x00000000
        /*019c*/ 	.short	0x010a
        /*019e*/ 	.byte	0x3f
	.zero		1


	//   ....[18]....
        /*01a0*/ 	.word	0x00001880
        /*01a4*/ 	.word	0x00000005
        /*01a8*/ 	.word	0x00000000
        /*01ac*/ 	.short	0x010a
        /*01ae*/ 	.byte	0x3f
	.zero		1


	//   ....[19]....
        /*01b0*/ 	.word	0x000018c0
        /*01b4*/ 	.word	0x00000005
        /*01b8*/ 	.word	0x00000000
        /*01bc*/ 	.short	0x010a
        /*01be*/ 	.byte	0x3f
	.zero		1


	//   ....[20]....
        /*01c0*/ 	.word	0x00001b20
        /*01c4*/ 	.word	0x00000004
        /*01c8*/ 	.word	0x00000000
        /*01cc*/ 	.short	0x0101
        /*01ce*/ 	.byte	0x3f
	.zero		1


	//   ....[21]....
        /*01d0*/ 	.word	0x00001d00
        /*01d4*/ 	.word	0x00000000
        /*01d8*/ 	.word	0x00000000
        /*01dc*/ 	.short	0x0101
        /*01de*/ 	.byte	0x3f
	.zero		1


	//   ....[22]....
        /*01e0*/ 	.word	0x000060e0
        /*01e4*/ 	.word	0x0000000e
        /*01e8*/ 	.word	0x00000038
        /*01ec*/ 	.short	0x010a
        /*01ee*/ 	.byte	0x3f
	.zero		1


	//   ....[23]....
        /*01f0*/ 	.word	0x000064b0
        /*01f4*/ 	.word	0x00000006
        /*01f8*/ 	.word	0x00000088
        /*01fc*/ 	.short	0x0101
        /*01fe*/ 	.byte	0x3f
	.zero		1


	//   ....[24]....
        /*0200*/ 	.word	0x00006b90
        /*0204*/ 	.word	0x00000007
        /*0208*/ 	.word	0x00000000
        /*020c*/ 	.short	0x010a
        /*020e*/ 	.byte	0x3f
	.zero		1


	//   ....[25]....
        /*0210*/ 	.word	0x00006c10
        /*0214*/ 	.word	0x00000009
        /*0218*/ 	.word	0x00000000
        /*021c*/ 	.short	0x010a
        /*021e*/ 	.byte	0x3f
	.zero		1


	//   ....[26]....
        /*0220*/ 	.word	0x00006ca0
        /*0224*/ 	.word	0x00000006
        /*0228*/ 	.word	0x00000000
        /*022c*/ 	.short	0x010a
        /*022e*/ 	.byte	0x3f
	.zero		1


	//   ....[27]....
        /*0230*/ 	.word	0x00006d30
        /*0234*/ 	.word	0x00000009
        /*0238*/ 	.word	0x00000000
        /*023c*/ 	.short	0x010a
        /*023e*/ 	.byte	0x3f
	.zero		1


	//   ....[28]....
        /*0240*/ 	.word	0x00006dc0
        /*0244*/ 	.word	0x00000006
        /*0248*/ 	.word	0x00000000
        /*024c*/ 	.short	0x010a
        /*024e*/ 	.byte	0x3f
	.zero		1


	//   ....[29]....
        /*0250*/ 	.word	0x00006e50
        /*0254*/ 	.word	0x00000009
        /*0258*/ 	.word	0x00000000
        /*025c*/ 	.short	0x010a
        /*025e*/ 	.byte	0x3f
	.zero		1


	//   ....[30]....
        /*0260*/ 	.word	0x00006ee0
        /*0264*/ 	.word	0x00000003
        /*0268*/ 	.word	0x00000000
        /*026c*/ 	.short	0x010a
        /*026e*/ 	.byte	0x3f
	.zero		1


	//   ....[31]....
        /*0270*/ 	.word	0x00006f40
        /*0274*/ 	.word	0x00000003
        /*0278*/ 	.word	0x00000000
        /*027c*/ 	.short	0x010a
        /*027e*/ 	.byte	0x3f
	.zero		1


	//   ....[32]....
        /*0280*/ 	.word	0x00006f90
        /*0284*/ 	.word	0x00000005
        /*0288*/ 	.word	0x00000000
        /*028c*/ 	.short	0x010a
        /*028e*/ 	.byte	0x3f
	.zero		1


	//   ....[33]....
        /*0290*/ 	.word	0x00007060
        /*0294*/ 	.word	0x0000000e
        /*0298*/ 	.word	0x00000038
        /*029c*/ 	.short	0x010a
        /*029e*/ 	.byte	0x3f
	.zero		1


	//   ....[34]....
        /*02a0*/ 	.word	0x00007130
        /*02a4*/ 	.word	0x00000007
        /*02a8*/ 	.word	0x00000000
        /*02ac*/ 	.short	0x010a
        /*02ae*/ 	.byte	0x3f
	.zero		1


	//   ....[35]....
        /*02b0*/ 	.word	0x00007180
        /*02b4*/ 	.word	0x00000009
        /*02b8*/ 	.word	0x00000000
        /*02bc*/ 	.short	0x010a
        /*02be*/ 	.byte	0x3f
	.zero		1


	//   ....[36]....
        /*02c0*/ 	.word	0x000071d0
        /*02c4*/ 	.word	0x00000006
        /*02c8*/ 	.word	0x00000000
        /*02cc*/ 	.short	0x010a
        /*02ce*/ 	.byte	0x3f
	.zero		1


	//   ....[37]....
        /*02d0*/ 	.word	0x00007220
        /*02d4*/ 	.word	0x00000009
        /*02d8*/ 	.word	0x00000000
        /*02dc*/ 	.short	0x010a
        /*02de*/ 	.byte	0x3f
	.zero		1


	//   ....[38]....
        /*02e0*/ 	.word	0x00007270
        /*02e4*/ 	.word	0x00000006
        /*02e8*/ 	.word	0x00000000
        /*02ec*/ 	.short	0x010a
        /*02ee*/ 	.byte	0x3f
	.zero		1


	//   ....[39]....
        /*02f0*/ 	.word	0x000072c0
        /*02f4*/ 	.word	0x00000009
        /*02f8*/ 	.word	0x00000000
        /*02fc*/ 	.short	0x010a
        /*02fe*/ 	.byte	0x3f
	.zero		1


	//----- nvinfo : EIATTR_NUM_MBARRIERS
	.align		4
.L_35:
        /*0300*/ 	.byte	0x03, 0x38
        /*0302*/ 	.short	0x0010


	//----- nvinfo : EIATTR_EXIT_INSTR_OFFSETS
	.align		4
        /*0304*/ 	.byte	0x04, 0x1c
        /*0306*/ 	.short	(.L_37 - .L_36)


	//   ....[0]....
.L_36:
        /*0308*/ 	.word	0x000006c0


	//   ....[1]....
        /*030c*/ 	.word	0x00000f80


	//   ....[2]....
        /*0310*/ 	.word	0x000057c0


	//   ....[3]....
        /*0314*/ 	.word	0x00005df0


	//   ....[4]....
        /*0318*/ 	.word	0x00006f30


	//----- nvinfo : EIATTR_MAX_THREADS
	.align		4
.L_37:
        /*031c*/ 	.byte	0x04, 0x05
        /*031e*/ 	.short	(.L_39 - .L_38)
.L_38:
        /*0320*/ 	.word	0x00000180
        /*0324*/ 	.word	0x00000001
        /*0328*/ 	.word	0x00000001


	//----- nvinfo : EIATTR_CRS_STACK_SIZE
	.align		4
.L_39:
        /*032c*/ 	.byte	0x04, 0x1e
        /*032e*/ 	.short	(.L_41 - .L_40)
.L_40:
        /*0330*/ 	.word	0x00000000


	//----- nvinfo : EIATTR_CBANK_PARAM_SIZE
	.align		4
.L_41:
        /*0334*/ 	.byte	0x03, 0x19
        /*0336*/ 	.short	0x0470


	//----- nvinfo : EIATTR_PARAM_CBANK
	.align		4
        /*0338*/ 	.byte	0x04, 0x0a
        /*033a*/ 	.short	(.L_43 - .L_42)
	.align		4
.L_42:
        /*033c*/ 	.word	index@(.nv.constant0._ZN7cutlass13device_kernelINS_4gemm6kernel13GemmUniversalIN4cute5tupleIJiiiiEEENS1_10collective13CollectiveMmaINS1_34MainloopSm90TmaGmmaWarpSpecializedILi7ENS5_IJNS4_1CILi1EEESB_SB_EEENS1_35KernelTmaWarpSpecializedCooperativeEEENS5_IJNSA_ILi128EEESF_SF_EEEaNS5_IJlSB_lEEEaSH_NS4_8TiledMMAINS4_8MMA_AtomIJNS4_4SM904GMMA27MMA_64x128x32_S32S8S8_SS_TNEEEENS4_6LayoutINS5_IJNSA_ILi2EEESB_SB_EEENS5_IJSB_NSA_ILi0EEESR_EEEEENS5_IJNS4_10UnderscoreESU_SU_EEEEENS4_13SM90_TMA_LOADENS4_14ComposedLayoutINS4_7SwizzleILi3ELi4ELi3EEENS4_18smem_ptr_flag_bitsILi8EEENSO_INS5_IJNSA_ILi8EEESF_EEENS5_IJSF_SB_EEEEEEEvNS4_8identityESX_S17_vS18_EENS_8epilogue10collective6detail29Sm90TmaWarpSpecializedAdapterINS1B_15DefaultEpilogueIaSH_SH_NS1A_6thread17LinearCombinationIaLi1EiiLNS1F_9ScaleType4KindE0ELNS_15FloatRoundStyleE2EaEENS1_15EpilogueDefaultEEEEEvvEEEEvNT_6ParamsE)
        /*0340*/ 	.short	0x0210
        /*0342*/ 	.short	0x0470


	//----- nvinfo : EIATTR_SW_WAR
	.align		4
.L_43:
        /*0344*/ 	.byte	0x04, 0x36
        /*0346*/ 	.short	(.L_45 - .L_44)
.L_44:
        /*0348*/ 	.word	0x00000008
.L_45:


//--------------------- .nv.callgraph             --------------------------
	.section	.nv.callgraph,"",@"SHT_CUDA_CALLGRAPH"
	.align	4
	.sectionentsize	8
	.align		4
        /*0000*/ 	.word	0x00000000
	.align		4
        /*0004*/ 	.word	0xffffffff
	.align		4
        /*0008*/ 	.word	index@(_ZN7cutlass13device_kernelINS_4gemm6kernel13GemmUniversalIN4cute5tupleIJiiiiEEENS1_10collective13CollectiveMmaINS1_34MainloopSm90TmaGmmaWarpSpecializedILi7ENS5_IJNS4_1CILi1EEESB_SB_EEENS1_35KernelTmaWarpSpecializedCooperativeEEENS5_IJNSA_ILi128EEESF_SF_EEEaNS5_IJlSB_lEEEaSH_NS4_8TiledMMAINS4_8MMA_AtomIJNS4_4SM904GMMA27MMA_64x128x32_S32S8S8_SS_TNEEEENS4_6LayoutINS5_IJNSA_ILi2EEESB_SB_EEENS5_IJSB_NSA_ILi0EEESR_EEEEENS5_IJNS4_10UnderscoreESU_SU_EEEEENS4_13SM90_TMA_LOADENS4_14ComposedLayoutINS4_7SwizzleILi3ELi4ELi3EEENS4_18smem_ptr_flag_bitsILi8EEENSO_INS5_IJNSA_ILi8EEESF_EEENS5_IJSF_SB_EEEEEEEvNS4_8identityESX_S17_vS18_EENS_8epilogue10collective6detail29Sm90TmaWarpSpecializedAdapterINS1B_15DefaultEpilogueIaSH_SH_NS1A_6thread17LinearCombinationIaLi1EiiLNS1F_9ScaleType4KindE0ELNS_15FloatRoundStyleE2EaEENS1_15EpilogueDefaultEEEEEvvEEEEvNT_6ParamsE)
	.align		4
        /*000c*/ 	.word	index@(__assertfail)
	.align		4
        /*0010*/ 	.word	0x00000000
	.align		4
        /*0014*/ 	.word	0xfffffffe
	.align		4
        /*0018*/ 	.word	0x00000000
	.align		4
        /*001c*/ 	.word	0xfffffffd
	.align		4
        /*0020*/ 	.word	0x00000000
	.align		4
        /*0024*/ 	.word	0xfffffffc


//--------------------- .nv.constant4             --------------------------
	.section	.nv.constant4,"a",@progbits
	.align	8
	.align		8
.nv.constant4:
        /*0000*/ 	.dword	__assertfail
	.align		8
        /*0008*/ 	.dword	__unnamed_1
	.align		8
        /*0010*/ 	.dword	_ZN40_INTERNAL_8952c691_4_k_cu_29b81268_312764cuda3std3__45__cpo5beginE
	.align		8
        /*0018*/ 	.dword	_ZN40_INTERNAL_8952c691_4_k_cu_29b81268_312764cuda3std3__45__cpo3endE
	.align		8
        /*0020*/ 	.dword	_ZN40_INTERNAL_8952c691_4_k_cu_29b81268_312764cuda3std3__45__cpo6cbeginE
	.align		8
        /*0028*/ 	.dword	_ZN40_INTERNAL_8952c691_4_k_cu_29b81268_312764cuda3std3__45__cpo4cendE
	.align		8
        /*0030*/ 	.dword	_ZN40_INTERNAL_8952c691_4_k_cu_29b81268_312764cuda3std3__442_GLOBAL__N__8952c691_4_k_cu_29b81268_312766ignoreE
	.align		8
        /*0038*/ 	.dword	_ZN40_INTERNAL_8952c691_4_k_cu_29b81268_312764cuda3std3__419piecewise_constructE
	.align		8
        /*0040*/ 	.dword	_ZN40_INTERNAL_8952c691_4_k_cu_29b81268_312764cuda3std3__48in_placeE
	.align		8
        /*0048*/ 	.dword	_ZN40_INTERNAL_8952c691_4_k_cu_29b81268_312764cuda3std6ranges3__45__cpo4swapE
	.align		8
        /*0050*/ 	.dword	_ZN40_INTERNAL_8952c691_4_k_cu_29b81268_312764cuda3std6ranges3__45__cpo9iter_moveE
	.align		8
        /*0058*/ 	.dword	_ZN40_INTERNAL_8952c691_4_k_cu_29b81268_312764cute7productE
	.align		8
        /*0060*/ 	.dword	_ZN40_INTERNAL_8952c691_4_k_cu_29b81268_312764cute1_E
	.align		8
        /*0068*/ 	.dword	$str$22
	.align		8
        /*0070*/ 	.dword	$str$23


//--------------------- .text._ZN7cutlass13device_kernelINS_4gemm6kernel13GemmUniversalIN4cute5tupleIJiiiiEEENS1_10collective13CollectiveMmaINS1_34MainloopSm90TmaGmmaWarpSpecializedILi7ENS5_IJNS4_1CILi1EEESB_SB_EEENS1_35KernelTmaWarpSpecializedCooperativeEEENS5_IJNSA_ILi128EEESF_SF_EEEaNS5_IJlSB_lEEEaSH_NS4_8TiledMMAINS4_8MMA_AtomIJNS4_4SM904GMMA27MMA_64x128x32_S32S8S8_SS_TNEEEENS4_6LayoutINS5_IJNSA_ILi2EEESB_SB_EEENS5_IJSB_NSA_ILi0EEESR_EEEEENS5_IJNS4_10UnderscoreESU_SU_EEEEENS4_13SM90_TMA_LOADENS4_14ComposedLayoutINS4_7SwizzleILi3ELi4ELi3EEENS4_18smem_ptr_flag_bitsILi8EEENSO_INS5_IJNSA_ILi8EEESF_EEENS5_IJSF_SB_EEEEEEEvNS4_8identityESX_S17_vS18_EENS_8epilogue10collective6detail29Sm90TmaWarpSpecializedAdapterINS1B_15DefaultEpilogueIaSH_SH_NS1A_6thread17LinearCombinationIaLi1EiiLNS1F_9ScaleType4KindE0ELNS_15FloatRoundStyleE2EaEENS1_15EpilogueDefaultEEEEEvvEEEEvNT_6ParamsE --------------------------
	.section	.text._ZN7cutlass13device_kernelINS_4gemm6kernel13GemmUniversalIN4cute5tupleIJiiiiEEENS1_10collective13CollectiveMmaINS1_34MainloopSm90TmaGmmaWarpSpecializedILi7ENS5_IJNS4_1CILi1EEESB_SB_EEENS1_35KernelTmaWarpSpecializedCooperativeEEENS5_IJNSA_ILi128EEESF_SF_EEEaNS5_IJlSB_lEEEaSH_NS4_8TiledMMAINS4_8MMA_AtomIJNS4_4SM904GMMA27MMA_64x128x32_S32S8S8_SS_TNEEEENS4_6LayoutINS5_IJNSA_ILi2EEESB_SB_EEENS5_IJSB_NSA_ILi0EEESR_EEEEENS5_IJNS4_10UnderscoreESU_SU_EEEEENS4_13SM90_TMA_LOADENS4_14ComposedLayoutINS4_7SwizzleILi3ELi4ELi3EEENS4_18smem_ptr_flag_bitsILi8EEENSO_INS5_IJNSA_ILi8EEESF_EEENS5_IJSF_SB_EEEEEEEvNS4_8identityESX_S17_vS18_EENS_8epilogue10collective6detail29Sm90TmaWarpSpecializedAdapterINS1B_15DefaultEpilogueIaSH_SH_NS1A_6thread17LinearCombinationIaLi1EiiLNS1F_9ScaleType4KindE0ELNS_15FloatRoundStyleE2EaEENS1_15EpilogueDefaultEEEEEvvEEEEvNT_6ParamsE,"ax",@progbits
	.align	128
.text._ZN7cutlass13device_kernelINS_4gemm6kernel13GemmUniversalIN4cute5tupleIJiiiiEEENS1_10collective13CollectiveMmaINS1_34MainloopSm90TmaGmmaWarpSpecializedILi7ENS5_IJNS4_1CILi1EEESB_SB_EEENS1_35KernelTmaWarpSpecializedCooperativeEEENS5_IJNSA_ILi128EEESF_SF_EEEaNS5_IJlSB_lEEEaSH_NS4_8TiledMMAINS4_8MMA_AtomIJNS4_4SM904GMMA27MMA_64x128x32_S32S8S8_SS_TNEEEENS4_6LayoutINS5_IJNSA_ILi2EEESB_SB_EEENS5_IJSB_NSA_ILi0EEESR_EEEEENS5_IJNS4_10UnderscoreESU_SU_EEEEENS4_13SM90_TMA_LOADENS4_14ComposedLayoutINS4_7SwizzleILi3ELi4ELi3EEENS4_18smem_ptr_flag_bitsILi8EEENSO_INS5_IJNSA_ILi8EEESF_EEENS5_IJSF_SB_EEEEEEEvNS4_8identityESX_S17_vS18_EENS_8epilogue10collective6detail29Sm90TmaWarpSpecializedAdapterINS1B_15DefaultEpilogueIaSH_SH_NS1A_6thread17LinearCombinationIaLi1EiiLNS1F_9ScaleType4KindE0ELNS_15FloatRoundStyleE2EaEENS1_15EpilogueDefaultEEEEEvvEEEEvNT_6ParamsE:
        .type           _ZN7cutlass13device_kernelINS_4gemm6kernel13GemmUniversalIN4cute5tupleIJiiiiEEENS1_10collective13CollectiveMmaINS1_34MainloopSm90TmaGmmaWarpSpecializedILi7ENS5_IJNS4_1CILi1EEESB_SB_EEENS1_35KernelTmaWarpSpecializedCooperativeEEENS5_IJNSA_ILi128EEESF_SF_EEEaNS5_IJlSB_lEEEaSH_NS4_8TiledMMAINS4_8MMA_AtomIJNS4_4SM904GMMA27MMA_64x128x32_S32S8S8_SS_TNEEEENS4_6LayoutINS5_IJNSA_ILi2EEESB_SB_EEENS5_IJSB_NSA_ILi0EEESR_EEEEENS5_IJNS4_10UnderscoreESU_SU_EEEEENS4_13SM90_TMA_LOADENS4_14ComposedLayoutINS4_7SwizzleILi3ELi4ELi3EEENS4_18smem_ptr_flag_bitsILi8EEENSO_INS5_IJNSA_ILi8EEESF_EEENS5_IJSF_SB_EEEEEEEvNS4_8identityESX_S17_vS18_EENS_8epilogue10collective6detail29Sm90TmaWarpSpecializedAdapterINS1B_15DefaultEpilogueIaSH_SH_NS1A_6thread17LinearCombinationIaLi1EiiLNS1F_9ScaleType4KindE0ELNS_15FloatRoundStyleE2EaEENS1_15EpilogueDefaultEEEEEvvEEEEvNT_6ParamsE,@function
        .size           _ZN7cutlass13device_kernelINS_4gemm6kernel13GemmUniversalIN4cute5tupleIJiiiiEEENS1_10collective13CollectiveMmaINS1_34MainloopSm90TmaGmmaWarpSpecializedILi7ENS5_IJNS4_1CILi1EEESB_SB_EEENS1_35KernelTmaWarpSpecializedCooperativeEEENS5_IJNSA_ILi128EEESF_SF_EEEaNS5_IJlSB_lEEEaSH_NS4_8TiledMMAINS4_8MMA_AtomIJNS4_4SM904GMMA27MMA_64x128x32_S32S8S8_SS_TNEEEENS4_6LayoutINS5_IJNSA_ILi2EEESB_SB_EEENS5_IJSB_NSA_ILi0EEESR_EEEEENS5_IJNS4_10UnderscoreESU_SU_EEEEENS4_13SM90_TMA_LOADENS4_14ComposedLayoutINS4_7SwizzleILi3ELi4ELi3EEENS4_18smem_ptr_flag_bitsILi8EEENSO_INS5_IJNSA_ILi8EEESF_EEENS5_IJSF_SB_EEEEEEEvNS4_8identityESX_S17_vS18_EENS_8epilogue10collective6detail29Sm90TmaWarpSpecializedAdapterINS1B_15DefaultEpilogueIaSH_SH_NS1A_6thread17LinearCombinationIaLi1EiiLNS1F_9ScaleType4KindE0ELNS_15FloatRoundStyleE2EaEENS1_15EpilogueDefaultEEEEEvvEEEEvNT_6ParamsE,(.L_x_204 - _ZN7cutlass13device_kernelINS_4gemm6kernel13GemmUniversalIN4cute5tupleIJiiiiEEENS1_10collective13CollectiveMmaINS1_34MainloopSm90TmaGmmaWarpSpecializedILi7ENS5_IJNS4_1CILi1EEESB_SB_EEENS1_35KernelTmaWarpSpecializedCooperativeEEENS5_IJNSA_ILi128EEESF_SF_EEEaNS5_IJlSB_lEEEaSH_NS4_8TiledMMAINS4_8MMA_AtomIJNS4_4SM904GMMA27MMA_64x128x32_S32S8S8_SS_TNEEEENS4_6LayoutINS5_IJNSA_ILi2EEESB_SB_EEENS5_IJSB_NSA_ILi0EEESR_EEEEENS5_IJNS4_10UnderscoreESU_SU_EEEEENS4_13SM90_TMA_LOADENS4_14ComposedLayoutINS4_7SwizzleILi3ELi4ELi3EEENS4_18smem_ptr_flag_bitsILi8EEENSO_INS5_IJNSA_ILi8EEESF_EEENS5_IJSF_SB_EEEEEEEvNS4_8identityESX_S17_vS18_EENS_8epilogue10collective6detail29Sm90TmaWarpSpecializedAdapterINS1B_15DefaultEpilogueIaSH_SH_NS1A_6thread17LinearCombinationIaLi1EiiLNS1F_9ScaleType4KindE0ELNS_15FloatRoundStyleE2EaEENS1_15EpilogueDefaultEEEEEvvEEEEvNT_6ParamsE)
        .other          _ZN7cutlass13device_kernelINS_4gemm6kernel13GemmUniversalIN4cute5tupleIJiiiiEEENS1_10collective13CollectiveMmaINS1_34MainloopSm90TmaGmmaWarpSpecializedILi7ENS5_IJNS4_1CILi1EEESB_SB_EEENS1_35KernelTmaWarpSpecializedCooperativeEEENS5_IJNSA_ILi128EEESF_SF_EEEaNS5_IJlSB_lEEEaSH_NS4_8TiledMMAINS4_8MMA_AtomIJNS4_4SM904GMMA27MMA_64x128x32_S32S8S8_SS_TNEEEENS4_6LayoutINS5_IJNSA_ILi2EEESB_SB_EEENS5_IJSB_NSA_ILi0EEESR_EEEEENS5_IJNS4_10UnderscoreESU_SU_EEEEENS4_13SM90_TMA_LOADENS4_14ComposedLayoutINS4_7SwizzleILi3ELi4ELi3EEENS4_18smem_ptr_flag_bitsILi8EEENSO_INS5_IJNSA_ILi8EEESF_EEENS5_IJSF_SB_EEEEEEEvNS4_8identityESX_S17_vS18_EENS_8epilogue10collective6detail29Sm90TmaWarpSpecializedAdapterINS1B_15DefaultEpilogueIaSH_SH_NS1A_6thread17LinearCombinationIaLi1EiiLNS1F_9ScaleType4KindE0ELNS_15FloatRoundStyleE2EaEENS1_15EpilogueDefaultEEEEEvvEEEEvNT_6ParamsE,@"STO_CUDA_ENTRY STV_DEFAULT"
_ZN7cutlass13device_kernelINS_4gemm6kernel13GemmUniversalIN4cute5tupleIJiiiiEEENS1_10collective13CollectiveMmaINS1_34MainloopSm90TmaGmmaWarpSpecializedILi7ENS5_IJNS4_1CILi1EEESB_SB_EEENS1_35KernelTmaWarpSpecializedCooperativeEEENS5_IJNSA_ILi128EEESF_SF_EEEaNS5_IJlSB_lEEEaSH_NS4_8TiledMMAINS4_8MMA_AtomIJNS4_4SM904GMMA27MMA_64x128x32_S32S8S8_SS_TNEEEENS4_6LayoutINS5_IJNSA_ILi2EEESB_SB_EEENS5_IJSB_NSA_ILi0EEESR_EEEEENS5_IJNS4_10UnderscoreESU_SU_EEEEENS4_13SM90_TMA_LOADENS4_14ComposedLayoutINS4_7SwizzleILi3ELi4ELi3EEENS4_18smem_ptr_flag_bitsILi8EEENSO_INS5_IJNSA_ILi8EEESF_EEENS5_IJSF_SB_EEEEEEEvNS4_8identityESX_S17_vS18_EENS_8epilogue10collective6detail29Sm90TmaWarpSpecializedAdapterINS1B_15DefaultEpilogueIaSH_SH_NS1A_6thread17LinearCombinationIaLi1EiiLNS1F_9ScaleType4KindE0ELNS_15FloatRoundStyleE2EaEENS1_15EpilogueDefaultEEEEEvvEEEEvNT_6ParamsE:
[----:B------:R-:W0:Y:S01]  /*0000*/  LDC R1, c[0x0][0x28] ;  /* 0x00000a00ff017b82 */ /* 0x000e220000000800 */
[----:B------:R-:W1:Y:S01]  /*0010*/  S2R R3, SR_TID.X ;  /* 0x0000000000037919 */ /* 0x000e620000002100 */
[----:B------:R-:W-:Y:S01]  /*0020*/  ELECT P0, URZ, PT ;  /* 0x00000000003f782f */ /* 0x000fe20003800000 */
[----:B------:R-:W-:Y:S01]  /*0030*/  BSSY B0, `(.L_x_0) ;  /* 0x000000f000007945 */ /* 0x000fe20003800000 */
[--C-:B-1----:R-:W-:Y:S02]  /*0040*/  SHF.R.U32.HI R0, RZ, 0x5, R3.reuse ;  /* 0x00000005ff007819 */ /* 0x102fe40000011603 */
[----:B------:R-:W-:-:S03]  /*0050*/  SHF.R.U32.HI R14, RZ, 0x7, R3 ;  /* 0x00000007ff0e7819 */ /* 0x000fc60000011603 */
[----:B------:R-:W1:Y:S04]  /*0060*/  SHFL.IDX PT, R4, R0, RZ, 0x1f ;  /* 0x00001fff00047589 */ /* 0x000e6800000e0000 */
[----:B------:R2:W3:Y:S01]  /*0070*/  SHFL.IDX PT, R10, R14, RZ, 0x1f ;  /* 0x00001fff0e0a7589 */ /* 0x0004e200000e0000 */
[----:B-1----:R-:W-:-:S13]  /*0080*/  ISETP.NE.OR P0, PT, R4, RZ, !P0 ;  /* 0x000000ff0400720c */ /* 0x002fda0004705670 */
[----:B0-23--:R-:W-:Y:S05]  /*0090*/  @P0 BRA `(.L_x_1) ;  /* 0x0000000000200947 */ /* 0x00dfea0003800000 */
[----:B------:R-:W-:Y:S02]  /*00a0*/  ULDC.64 UR4, c[0x0][0x198] ;  /* 0x0000660000047ab9 */ /* 0x000fe40000000a00 */
[----:B------:R-:W-:Y:S02]  /*00b0*/  UIADD3 UR6, UP0, UR4, 0xf0, URZ ;  /* 0x000000f004067890 */ /* 0x000fe4000ff1e03f */
[----:B------:R-:W-:Y:S02]  /*00c0*/  UIADD3 UR4, UP1, UR4, 0x1f0, URZ ;  /* 0x000001f004047890 */ /* 0x000fe4000ff3e03f */
[----:B------:R-:W-:Y:S02]  /*00d0*/  UIADD3.X UR7, URZ, UR5, URZ, UP0, !UPT ;  /* 0x000000053f077290 */ /* 0x000fe400087fe43f */
[----:B------:R-:W-:-:S07]  /*00e0*/  UIADD3.X UR5, URZ, UR5, URZ, UP1, !UPT ;  /* 0x000000053f057290 */ /* 0x000fce0008ffe43f */
[----:B------:R0:W-:Y:S02]  /*00f0*/  UTMACCTL.PF [UR6] ;  /* 0x00000000060079b9 */ /* 0x0001e40008040000 */
[----:B------:R0:W-:Y:S02]  /*0100*/  UTMACCTL.PF [UR4] ;  /* 0x00000000040079b9 */ /* 0x0001e40008040000 */
[----:B0-----:R-:W-:Y:S01]  /*0110*/  NOP ;  /* 0x0000000000007918 */ /* 0x001fe20000000000 */
.L_x_1:
[----:B------:R-:W-:Y:S05]  /*0120*/  BSYNC B0 ;  /* 0x0000000000007941 */ /* 0x000fea0003800000 */
.L_x_0:
[----:B------:R-:W0:Y:S02]  /*0130*/  SHFL.IDX PT, R2, R0, RZ, 0x1f ;  /* 0x00001fff00027589 */ /* 0x000e2400000e0000 */
[----:B0-----:R-:W-:-:S13]  /*0140*/  ISETP.NE.AND P0, PT, R2, RZ, PT ;  /* 0x000000ff0200720c */ /* 0x001fda0003f05270 */
[----:B------:R-:W-:Y:S05]  /*0150*/  @P0 BRA `(.L_x_2) ;  /* 0x0000000000700947 */ /* 0x000fea0003800000 */
[----:B------:R-:W0:Y:S01]  /*0160*/  S2UR UR8, SR_CgaCtaId ;  /* 0x00000000000879c3 */ /* 0x000e220000008800 */
[----:B------:R-:W-:Y:S01]  /*0170*/  UMOV UR4, 0x400 ;  /* 0x0000040000047882 */ /* 0x000fe20000000000 */
[----:B------:R-:W-:Y:S01]  /*0180*/  UMOV UR5, 0x1 ;  /* 0x0000000100057882 */ /* 0x000fe20000000000 */
[----:B------:R-:W-:Y:S01]  /*0190*/  UMOV UR6, 0x100 ;  /* 0x0000010000067882 */ /* 0x000fe20000000000 */
[----:B------:R-:W-:Y:S01]  /*01a0*/  ELECT P0, URZ, PT ;  /* 0x00000000003f782f */ /* 0x000fe20003800000 */
[----:B------:R-:W-:-:S04]  /*01b0*/  UIADD3 UR6, -UR6, 0x100000, URZ ;  /* 0x0010000006067890 */ /* 0x000fc8000fffe13f */
[----:B------:R-:W-:Y:S02]  /*01c0*/  USHF.L.U32 UR7, UR6, 0xb, URZ ;  /* 0x0000000b06077899 */ /* 0x000fe4000800063f */
[----:B------:R-:W-:Y:S02]  /*01d0*/  USHF.L.U32 UR6, UR6, 0x1, URZ ;  /* 0x0000000106067899 */ /* 0x000fe4000800063f */
[----:B0-----:R-:W-:Y:S02]  /*01e0*/  ULEA UR8, UR8, UR4, 0x18 ;  /* 0x0000000408087291 */ /* 0x001fe4000f8ec03f */
[----:B------:R-:W-:-:S04]  /*01f0*/  UIADD3 UR4, -UR5, 0x100000, URZ ;  /* 0x0010000005047890 */ /* 0x000fc8000fffe13f */
[----:B------:R-:W-:Y:S02]  /*0200*/  USHF.L.U32 UR5, UR4, 0xb, URZ ;  /* 0x0000000b04057899 */ /* 0x000fe4000800063f */
[----:B------:R-:W-:Y:S01]  /*0210*/  USHF.L.U32 UR4, UR4, 0x1, URZ ;  /* 0x0000000104047899 */ /* 0x000fe2000800063f */
[----:B------:R-:W0:Y:S11]  /*0220*/  FENCE.VIEW.ASYNC.S ;  /* 0x00000000000073c6 */ /* 0x000e360000000000 */
[----:B0-----:R0:W1:Y:S01]  /*0230*/  SYNCS.EXCH.64 URZ, [UR8], UR4 ;  /* 0x00000004083f75b2 */ /* 0x0010620008000100 */
[----:B------:R0:W2:Y:S01]  /*0240*/  SYNCS.EXCH.64 URZ, [UR8+0x38], UR6 ;  /* 0x00003806083f75b2 */ /* 0x0000a20008000100 */
[----:B------:R0:W3:Y:S01]  /*0250*/  SYNCS.EXCH.64 URZ, [UR8+0x8], UR4 ;  /* 0x00000804083f75b2 */ /* 0x0000e20008000100 */
[----:B------:R0:W4:Y:S01]  /*0260*/  SYNCS.EXCH.64 URZ, [UR8+0x40], UR6 ;  /* 0x00004006083f75b2 */ /* 0x0001220008000100 */
[----:B------:R0:W0:Y:S01]  /*0270*/  SYNCS.EXCH.64 URZ, [UR8+0x10], UR4 ;  /* 0x00001004083f75b2 */ /* 0x0000220008000100 */
        /* <DEDUP_REMOVED lines=9> */
[----:B------:R-:W-:Y:S01]  /*0310*/  NOP ;  /* 0x0000000000007918 */ /* 0x000fe20000000000 */
.L_x_2:
[----:B------:R-:W5:Y:S01]  /*0320*/  SHFL.IDX PT, R0, R0, RZ, 0x1f ;  /* 0x00001fff00007589 */ /* 0x000f6200000e0000 */
[----:B------:R-:W-:Y:S01]  /*0330*/  ELECT P0, URZ, PT ;  /* 0x00000000003f782f */ /* 0x000fe20003800000 */
[----:B------:R-:W1:Y:S01]  /*0340*/  LDC R2, c[0x0][0x65c] ;  /* 0x00019700ff027b82 */ /* 0x000e620000000800 */
[----:B------:R-:W-:Y:S01]  /*0350*/  SHF.R.S32.HI R7, RZ, 0x1f, R4 ;  /* 0x0000001fff077819 */ /* 0x000fe20000011404 */
[----:B------:R-:W2:Y:S01]  /*0360*/  S2R R5, SR_CTAID.Y ;  /* 0x0000000000057919 */ /* 0x000ea20000002600 */
[----:B0-----:R-:W-:Y:S01]  /*0370*/  UMOV UR4, 0x20 ;  /* 0x0000002000047882 */ /* 0x001fe20000000000 */
[----:B------:R-:W-:Y:S01]  /*0380*/  NOP ;  /* 0x0000000000007918 */ /* 0x000fe20000000000 */
[----:B------:R-:W-:Y:S01]  /*0390*/  LEA.HI R7, R7, R4, RZ, 0x2 ;  /* 0x0000000407077211 */ /* 0x000fe200078f10ff */
[----:B------:R-:W0:Y:S01]  /*03a0*/  S2R R6, SR_CTAID.X ;  /* 0x0000000000067919 */ /* 0x000e220000002500 */
[----:B------:R-:W-:Y:S01]  /*03b0*/  ISETP.NE.AND P2, PT, R10, RZ, PT ;  /* 0x000000ff0a00720c */ /* 0x000fe20003f45270 */
[----:B------:R-:W-:Y:S01]  /*03c0*/  NOP ;  /* 0x0000000000007918 */ /* 0x000fe20000000000 */
[----:B------:R-:W-:-:S02]  /*03d0*/  LOP3.LUT R7, R7, 0xfffffffc, RZ, 0xc0, !PT ;  /* 0xfffffffc07077812 */ /* 0x000fc400078ec0ff */
[----:B-----5:R-:W-:Y:S02]  /*03e0*/  ISETP.NE.OR P0, PT, R0, RZ, !P0 ;  /* 0x000000ff0000720c */ /* 0x020fe40004705670 */
[----:B-1----:R-:W-:-:S04]  /*03f0*/  ISETP.NE.AND P3, PT, R2, 0x1, PT ;  /* 0x000000010200780c */ /* 0x002fc80003f65270 */
[----:B------:R-:W-:Y:S01]  /*0400*/  P2R R0, PR, RZ, 0x8 ;  /* 0x00000008ff007803 */ /* 0x000fe20000000000 */
[----:B------:R-:W-:Y:S01]  /*0410*/  IMAD.IADD R0, R4, 0x1, -R7 ;  /* 0x0000000104007824 */ /* 0x000fe200078e0a07 */
[----:B------:R-:W-:Y:S01]  /*0420*/  LOP3.LUT R4, R3, 0x7f, RZ, 0xc0, !PT ;  /* 0x0000007f03047812 */ /* 0x000fe200078ec0ff */
[----:B------:R-:W-:-:S03]  /*0430*/  IMAD.MOV.U32 R7, RZ, RZ, RZ ;  /* 0x000000ffff077224 */ /* 0x000fc600078e00ff */
[----:B------:R-:W-:Y:S01]  /*0440*/  ISETP.NE.AND P1, PT, R0, 0x3, PT ;  /* 0x000000030000780c */ /* 0x000fe20003f25270 */
[----:B------:R-:W-:Y:S01]  /*0450*/  VOTEU.ALL UP0, P0 ;  /* 0x00000000003f7886 */ /* 0x000fe20000000000 */
[----:B------:R-:W-:Y:S01]  /*0460*/  VOTEU.ALL UP1, P0 ;  /* 0x00000000003f7886 */ /* 0x000fe20000020000 */
[----:B------:R-:W0:Y:S01]  /*0470*/  @P3 LDC R17, c[0x0][0x10] ;  /* 0x00000400ff113b82 */ /* 0x000e220000000800 */
[----:B--2---:R-:W-:Y:S02]  /*0480*/  @P3 IMAD.MOV.U32 R8, RZ, RZ, R5 ;  /* 0x000000ffff083224 */ /* 0x004fe400078e0005 */
[----:B------:R-:W-:Y:S01]  /*0490*/  @!UP0 UMOV UR6, 0x400 ;  /* 0x0000040000068882 */ /* 0x000fe20000000000 */
[----:B------:R-:W-:-:S04]  /*04a0*/  @!UP0 UIADD3 UR4, -UR4, 0x100000, URZ ;  /* 0x0010000004048890 */ /* 0x000fc8000fffe13f */
[----:B------:R-:W-:Y:S02]  /*04b0*/  @!UP0 USHF.L.U32 UR5, UR4, 0xb, URZ ;  /* 0x0000000b04058899 */ /* 0x000fe4000800063f */
[----:B------:R-:W-:Y:S01]  /*04c0*/  @!UP0 USHF.L.U32 UR4, UR4, 0x1, URZ ;  /* 0x0000000104048899 */ /* 0x000fe2000800063f */
[----:B------:R-:W-:Y:S01]  /*04d0*/  @P3 IMAD.MOV.U32 R9, RZ, RZ, RZ ;  /* 0x000000ffff093224 */ /* 0x000fe200078e00ff */
[----:B------:R-:W1:Y:S08]  /*04e0*/  @!UP0 S2UR UR7, SR_CgaCtaId ;  /* 0x00000000000789c3 */ /* 0x000e700000008800 */
[----:B------:R-:W2:Y:S01]  /*04f0*/  @!P3 LDC R11, c[0x0][0xc] ;  /* 0x00000300ff0bbb82 */ /* 0x000ea20000000800 */
[----:B0-----:R-:W-:Y:S01]  /*0500*/  @P3 IMAD.WIDE.U32 R16, R6, R17, R8 ;  /* 0x0000001106103225 */ /* 0x001fe200078e0008 */
[----:B-1----:R-:W-:Y:S01]  /*0510*/  @!UP0 ULEA UR8, UR7, UR6, 0x18 ;  /* 0x0000000607088291 */ /* 0x002fe2000f8ec03f */
[----:B------:R-:W-:-:S02]  /*0520*/  VOTEU.ALL UP0, P0 ;  /* 0x00000000003f7886 */ /* 0x000fc40000000000 */
[----:B------:R-:W-:Y:S01]  /*0530*/  ULDC UR6, c[0x0][0xc] ;  /* 0x0000030000067ab9 */ /* 0x000fe20000000800 */
[----:B------:R-:W-:Y:S01]  /*0540*/  ISETP.EQ.OR P0, PT, R0, RZ, !P1 ;  /* 0x000000ff0000720c */ /* 0x000fe20004f02670 */
[----:B------:R-:W-:-:S03]  /*0550*/  ULDC UR7, c[0x0][0x10] ;  /* 0x0000040000077ab9 */ /* 0x000fc60000000800 */
[C---:B------:R-:W-:Y:S01]  /*0560*/  ISETP.EQ.AND P0, PT, R10.reuse, RZ, P0 ;  /* 0x000000ff0a00720c */ /* 0x040fe20000702270 */
[----:B------:R-:W-:Y:S02]  /*0570*/  VIADD R10, R10, 0xffffffff ;  /* 0xffffffff0a0a7836 */ /* 0x000fe40000000000 */
[----:B--2---:R-:W-:Y:S01]  /*0580*/  @!P3 IMAD.WIDE.U32 R8, R11, R5, R6 ;  /* 0x000000050b08b225 */ /* 0x004fe200078e0006 */
[----:B------:R-:W0:Y:S02]  /*0590*/  FENCE.VIEW.ASYNC.S ;  /* 0x00000000000073c6 */ /* 0x000e240000000000 */
[----:B0-----:R-:W3:Y:S01]  /*05a0*/  @!UP0 SYNCS.EXCH.64 URZ, [UR8+0x80], UR4 ;  /* 0x00008004083f85b2 */ /* 0x001ee20008000100 */
[----:B------:R-:W-:Y:S01]  /*05b0*/  SEL R18, RZ, 0x1, !P0 ;  /* 0x00000001ff127807 */ /* 0x000fe20004000000 */
[----:B------:R-:W-:Y:S01]  /*05c0*/  @P3 IMAD.MOV.U32 R11, RZ, RZ, RZ ;  /* 0x000000ffff0b3224 */ /* 0x000fe200078e00ff */
[----:B------:R-:W-:Y:S01]  /*05d0*/  ISETP.GE.U32.AND P1, PT, R10, 0x2, PT ;  /* 0x000000020a00780c */ /* 0x000fe20003f26070 */
[----:B------:R-:W-:-:S02]  /*05e0*/  @!P3 IMAD.MOV.U32 R16, RZ, RZ, R8 ;  /* 0x000000ffff10b224 */ /* 0x000fc400078e0008 */
[----:B------:R-:W-:Y:S01]  /*05f0*/  @P3 IMAD.IADD R17, R17, 0x1, R11 ;  /* 0x0000000111113824 */ /* 0x000fe200078e020b */
[----:B------:R-:W-:Y:S01]  /*0600*/  SEL R18, R18, 0x2, P1 ;  /* 0x0000000212127807 */ /* 0x000fe20000800000 */
[----:B------:R-:W-:Y:S01]  /*0610*/  @!P3 IMAD.MOV.U32 R17, RZ, RZ, R9 ;  /* 0x000000ffff11b224 */ /* 0x000fe200078e0009 */
[----:B------:R0:W3:Y:S01]  /*0620*/  @!UP1 SYNCS.EXCH.64 URZ, [UR8+0x88], UR4 ;  /* 0x00008804083f95b2 */ /* 0x0000e20008000100 */
[----:B------:R-:W-:Y:S01]  /*0630*/  NOP ;  /* 0x0000000000007918 */ /* 0x000fe20000000000 */
[----:B0-----:R-:W-:-:S03]  /*0640*/  UIMAD.WIDE.U32 UR4, UR6, UR7, URZ ;  /* 0x00000007060472a5 */ /* 0x001fc6000f8e003f */
[----:B------:R-:W-:Y:S02]  /*0650*/  ULDC UR6, c[0x0][0x14] ;  /* 0x0000050000067ab9 */ /* 0x000fe40000000800 */
[----:B------:R-:W-:Y:S02]  /*0660*/  UIMAD.WIDE.U32 UR36, UR4, UR6, URZ ;  /* 0x00000006042472a5 */ /* 0x000fe4000f8e003f */
[----:B------:R-:W-:-:S04]  /*0670*/  UIMAD UR42, UR5, UR6, URZ ;  /* 0x00000006052a72a4 */ /* 0x000fc8000f8e023f */
[----:B------:R-:W-:Y:S01]  /*0680*/  UIADD3 UR42, UR37, UR42, URZ ;  /* 0x0000002a252a7290 */ /* 0x000fe2000fffe03f */
[----:B---34-:R-:W-:Y:S06]  /*0690*/  BAR.SYNC.DEFER_BLOCKING 0x0 ;  /* 0x0000000000007b1d */ /* 0x018fec0000010000 */
[----:B------:R-:W-:Y:S05]  /*06a0*/  @!P2 BRA `(.L_x_3) ;  /* 0x000000500048a947 */ /* 0x000fea0003800000 */
[----:B------:R-:W-:-:S13]  /*06b0*/  ISETP.GT.U32.AND P0, PT, R10, 0x1, PT ;  /* 0x000000010a00780c */ /* 0x000fda0003f04070 */
[----:B------:R-:W-:Y:S05]  /*06c0*/  @P0 EXIT ;  /* 0x000000000000094d */ /* 0x000fea0003800000 */
[----:B------:R-:W-:Y:S01]  /*06d0*/  ULDC.64 UR4, c[0x0][0x650] ;  /* 0x0001940000047ab9 */ /* 0x000fe20000000a00 */
[----:B------:R-:W-:Y:S01]  /*06e0*/  PRMT R0, RZ, 0x7610, R0 ;  /* 0x00007610ff007816 */ /* 0x000fe20000000000 */
[----:B------:R-:W-:Y:S01]  /*06f0*/  IMAD.MOV.U32 R99, RZ, RZ, -0x1 ;  /* 0xffffffffff637424 */ /* 0x000fe200078e00ff */
[----:B------:R-:W-:Y:S01]  /*0700*/  ISETP.GE.U32.AND P0, PT, R16, UR4, PT ;  /* 0x0000000410007c0c */ /* 0x000fe2000bf06070 */
[----:B------:R-:W-:Y:S02]  /*0710*/  IMAD.MOV.U32 R98, RZ, RZ, -0x1 ;  /* 0xffffffffff627424 */ /* 0x000fe400078e00ff */
[----:B------:R-:W-:Y:S01]  /*0720*/  IMAD.MOV.U32 R97, RZ, RZ, -0x1 ;  /* 0xffffffffff617424 */ /* 0x000fe200078e00ff */
[----:B------:R-:W-:-:S13]  /*0730*/  ISETP.GE.U32.AND.EX P0, PT, R17, UR5, PT, P0 ;  /* 0x0000000511007c0c */ /* 0x000fda000bf06100 */
[----:B------:R-:W-:Y:S05]  /*0740*/  @P0 BRA `(.L_x_4) ;  /* 0x0000000400540947 */ /* 0x000fea0003800000 */
[----:B------:R-:W0:Y:S01]  /*0750*/  LDC.64 R20, c[0x0][0x628] ;  /* 0x00018a00ff147b82 */ /* 0x000e220000000a00 */
[----:B------:R-:W-:Y:S02]  /*0760*/  IMAD.MOV.U32 R8, RZ, RZ, R16 ;  /* 0x000000ffff087224 */ /* 0x000fe400078e0010 */
[----:B------:R-:W-:-:S05]  /*0770*/  IMAD.MOV.U32 R9, RZ, RZ, R17 ;  /* 0x000000ffff097224 */ /* 0x000fca00078e0011 */
[----:B------:R-:W1:Y:S08]  /*0780*/  LDC R0, c[0x0][0x630] ;  /* 0x00018c00ff007b82 */ /* 0x000e700000000800 */
[----:B------:R-:W2:Y:S01]  /*0790*/  LDC.64 R22, c[0x0][0x620] ;  /* 0x00018800ff167b82 */ /* 0x000ea20000000a00 */
[----:B0-----:R-:W-:-:S04]  /*07a0*/  ISETP.NE.U32.AND P0, PT, R20, RZ, PT ;  /* 0x000000ff1400720c */ /* 0x001fc80003f05070 */
[----:B------:R-:W-:-:S13]  /*07b0*/  ISETP.NE.AND.EX P0, PT, R21, RZ, PT, P0 ;  /* 0x000000ff1500720c */ /* 0x000fda0003f05300 */
[----:B-12---:R-:W-:Y:S05]  /*07c0*/  @!P0 BRA `(.L_x_5) ;  /* 0x0000000000288947 */ /* 0x006fea0003800000 */
[----:B------:R-:W0:Y:S02]  /*07d0*/  LDC R13, c[0x0][0x634] ;  /* 0x00018d00ff0d7b82 */ /* 0x000e240000000800 */
[----:B0-----:R-:W-:-:S05]  /*07e0*/  IADD3 R13, P0, R16, R13, RZ ;  /* 0x0000000d100d7210 */ /* 0x001fca0007f1e0ff */
[----:B------:R-:W-:-:S04]  /*07f0*/  IMAD.X R15, RZ, RZ, R17, P0 ;  /* 0x000000ffff0f7224 */ /* 0x000fc800000e0611 */
[----:B------:R-:W-:-:S04]  /*0800*/  IMAD.WIDE.U32 R8, R15, R20, RZ ;  /* 0x000000140f087225 */ /* 0x000fc800078e00ff */
[----:B------:R-:W-:-:S04]  /*0810*/  IMAD.WIDE.U32 R10, P0, R13, R21, R8 ;  /* 0x000000150d0a7225 */ /* 0x000fc80007800008 */
[----:B------:R-:W-:-:S04]  /*0820*/  IMAD.WIDE.U32 R8, R13, R20, RZ ;  /* 0x000000140d087225 */ /* 0x000fc800078e00ff */
[----:B------:R-:W-:Y:S01]  /*0830*/  IMAD.X R13, RZ, RZ, RZ, P0 ;  /* 0x000000ffff0d7224 */ /* 0x000fe200000e06ff */
[----:B------:R-:W-:Y:S01]  /*0840*/  IADD3 RZ, P0, R9, R10, RZ ;  /* 0x0000000a09ff7210 */ /* 0x000fe20007f1e0ff */
[----:B------:R-:W-:-:S04]  /*0850*/  IMAD.MOV.U32 R12, RZ, RZ, R11 ;  /* 0x000000ffff0c7224 */ /* 0x000fc800078e000b */
[----:B------:R-:W-:-:S08]  /*0860*/  IMAD.WIDE.U32.X R8, R15, R21, R12, P0 ;  /* 0x000000150f087225 */ /* 0x000fd000000e040c */
.L_x_5:
[-CC-:B------:R-:W-:Y:S01]  /*0870*/  SHF.R.U64 R97, R8, R0.reuse, R9.reuse ;  /* 0x0000000008617219 */ /* 0x180fe20000001209 */
[----:B------:R-:W0:Y:S01]  /*0880*/  LDC R12, c[0x0][0x618] ;  /* 0x00018600ff0c7b82 */ /* 0x000e220000000800 */
[----:B------:R-:W-:Y:S01]  /*0890*/  SHF.R.U32.HI R7, RZ, R0, R9 ;  /* 0x00000000ff077219 */ /* 0x000fe20000011609 */
[----:B------:R-:W-:Y:S01]  /*08a0*/  ULDC UR4, c[0x0][0x150] ;  /* 0x0000540000047ab9 */ /* 0x000fe20000000800 */
[----:B------:R-:W-:Y:S02]  /*08b0*/  IADD3 R11, P0, RZ, -R97, RZ ;  /* 0x80000061ff0b7210 */ /* 0x000fe40007f1e0ff */
[----:B------:R-:W-:-:S03]  /*08c0*/  I2FP.F32.U32 R0, R6 ;  /* 0x0000000600007245 */ /* 0x000fc60000201000 */
[----:B------:R-:W1:Y:S01]  /*08d0*/  LDC.64 R30, c[0x0][0x640] ;  /* 0x00019000ff1e7b82 */ /* 0x000e620000000a00 */
[----:B------:R-:W-:Y:S02]  /*08e0*/  IMAD.X R13, RZ, RZ, ~R7, P0 ;  /* 0x000000ffff0d7224 */ /* 0x000fe400000e0e07 */
[----:B------:R-:W-:Y:S01]  /*08f0*/  FMUL R0, R0, UR4 ;  /* 0x0000000400007c20 */ /* 0x000fe20008400000 */
[----:B------:R-:W-:Y:S01]  /*0900*/  IMAD.WIDE.U32 R8, R11, R22, R16 ;  /* 0x000000160b087225 */ /* 0x000fe200078e0010 */
[----:B------:R-:W-:-:S03]  /*0910*/  ULDC UR4, c[0x0][0x154] ;  /* 0x0000550000047ab9 */ /* 0x000fc60000000800 */
[----:B------:R-:W-:Y:S01]  /*0920*/  IMAD R10, R13, R22, RZ ;  /* 0x000000160d0a7224 */ /* 0x000fe200078e02ff */
[----:B------:R-:W2:Y:S01]  /*0930*/  LDC R7, c[0x0][0x144] ;  /* 0x00005100ff077b82 */ /* 0x000ea20000000800 */
[----:B------:R-:W3:Y:S02]  /*0940*/  F2I.U32.TRUNC.NTZ R0, R0 ;  /* 0x0000000000007305 */ /* 0x000ee4000020f000 */
[----:B------:R-:W-:-:S04]  /*0950*/  IMAD R11, R11, R23, R10 ;  /* 0x000000170b0b7224 */ /* 0x000fc800078e020a */
[----:B------:R-:W-:Y:S01]  /*0960*/  IMAD.IADD R9, R9, 0x1, R11 ;  /* 0x0000000109097824 */ /* 0x000fe200078e020b */
[----:B------:R-:W4:Y:S01]  /*0970*/  LDC R24, c[0x0][0x608] ;  /* 0x00018200ff187b82 */ /* 0x000f220000000800 */
[----:B------:R-:W-:-:S03]  /*0980*/  IMAD.MOV.U32 R11, RZ, RZ, -0x1 ;  /* 0xffffffffff0b7424 */ /* 0x000fc600078e00ff */
[-CC-:B0-----:R-:W-:Y:S02]  /*0990*/  SHF.R.U64 R22, R8, R12.reuse, R9.reuse ;  /* 0x0000000c08167219 */ /* 0x181fe40000001209 */
[----:B------:R-:W-:Y:S02]  /*09a0*/  I2FP.F32.U32 R8, R5 ;  /* 0x0000000500087245 */ /* 0x000fe40000201000 */
[----:B------:R-:W0:Y:S01]  /*09b0*/  LDC R28, c[0x0][0x658] ;  /* 0x00019600ff1c7b82 */ /* 0x000e220000000800 */
[----:B-1----:R-:W-:Y:S01]  /*09c0*/  ISETP.NE.U32.AND P0, PT, R30, RZ, PT ;  /* 0x000000ff1e00720c */ /* 0x002fe20003f05070 */
[----:B---3--:R-:W-:Y:S02]  /*09d0*/  IMAD.MOV R10, RZ, RZ, -R0 ;  /* 0x000000ffff0a7224 */ /* 0x008fe400078e0a00 */
[----:B------:R-:W-:Y:S01]  /*09e0*/  FMUL R8, R8, UR4 ;  /* 0x0000000408087c20 */ /* 0x000fe20008400000 */
[----:B------:R-:W-:Y:S02]  /*09f0*/  SHF.R.U32.HI R9, RZ, R12, R9 ;  /* 0x0000000cff097219 */ /* 0x000fe40000011609 */
[----:B------:R-:W-:Y:S01]  /*0a00*/  ISETP.NE.AND.EX P0, PT, R31, RZ, PT, P0 ;  /* 0x000000ff1f00720c */ /* 0x000fe20003f05300 */
[----:B------:R1:W3:Y:S01]  /*0a10*/  F2I.U32.TRUNC.NTZ R15, R8 ;  /* 0x00000008000f7305 */ /* 0x0002e2000020f000 */
[----:B------:R-:W1:Y:S01]  /*0a20*/  LDC R20, c[0x0][0x148] ;  /* 0x00005200ff147b82 */ /* 0x000e620000000800 */
[----:B--2---:R-:W-:-:S07]  /*0a30*/  IMAD R0, R7, R10, R6 ;  /* 0x0000000a07007224 */ /* 0x004fce00078e0206 */
[----:B------:R-:W2:Y:S01]  /*0a40*/  LDC R26, c[0x0][0x600] ;  /* 0x00018000ff1a7b82 */ /* 0x000ea20000000800 */
[-CC-:B----4-:R-:W-:Y:S02]  /*0a50*/  SHF.R.U64 R32, R22, R24.reuse, R9.reuse ;  /* 0x0000001816207219 */ /* 0x190fe40000001209 */
[----:B------:R-:W-:Y:S01]  /*0a60*/  SHF.R.U32.HI R7, RZ, R24, R9 ;  /* 0x00000018ff077219 */ /* 0x000fe20000011609 */
[----:B------:R-:W-:-:S04]  /*0a70*/  IMAD.MOV.U32 R9, RZ, RZ, 0x1 ;  /* 0x00000001ff097424 */ /* 0x000fc800078e00ff */
[----:B------:R-:W4:Y:S01]  /*0a80*/  LDC R21, c[0x0][0x648] ;  /* 0x00019200ff157b82 */ /* 0x000f220000000800 */
[-C--:B0-----:R-:W-:Y:S02]  /*0a90*/  SHF.L.U32 R6, R11, R28.reuse, RZ ;  /* 0x0000001c0b067219 */ /* 0x081fe400000006ff */
[--C-:B------:R-:W-:Y:S02]  /*0aa0*/  SHF.R.U64 R24, R32, R28, R7.reuse ;  /* 0x0000001c20187219 */ /* 0x100fe40000001207 */
[----:B------:R-:W-:Y:S02]  /*0ab0*/  LOP3.LUT R13, RZ, R6, RZ, 0x33, !PT ;  /* 0x00000006ff0d7212 */ /* 0x000fe400078e33ff */
[-C--:B------:R-:W-:Y:S01]  /*0ac0*/  SHF.R.U32.HI R7, RZ, R28.reuse, R7 ;  /* 0x0000001cff077219 */ /* 0x080fe20000011607 */
[----:B------:R-:W0:Y:S01]  /*0ad0*/  LDC R23, c[0x0][0x638] ;  /* 0x00018e00ff177b82 */ /* 0x000e220000000800 */
[----:B------:R-:W-:Y:S01]  /*0ae0*/  SHF.L.U32 R12, R9, R28, RZ ;  /* 0x0000001c090c7219 */ /* 0x000fe200000006ff */
[----:B------:R-:W-:-:S06]  /*0af0*/  IMAD.MOV.U32 R6, RZ, RZ, R24 ;  /* 0x000000ffff067224 */ /* 0x000fcc00078e0018 */
[----:B------:R-:W0:Y:S01]  /*0b00*/  LDC R99, c[0x0][0x610] ;  /* 0x00018400ff637b82 */ /* 0x000e220000000800 */
[----:B-1-3--:R-:W-:Y:S05]  /*0b10*/  @!P0 BRA `(.L_x_6) ;  /* 0x0000000000288947 */ /* 0x00afea0003800000 */
[----:B------:R-:W1:Y:S02]  /*0b20*/  LDC R11, c[0x0][0x64c] ;  /* 0x00019300ff0b7b82 */ /* 0x000e640000000800 */
[----:B-1----:R-:W-:-:S05]  /*0b30*/  IADD3 R11, P0, R24, R11, RZ ;  /* 0x0000000b180b7210 */ /* 0x002fca0007f1e0ff */
        /* <DEDUP_REMOVED lines=8> */
.L_x_6:
[----:B----4-:R-:W-:Y:S01]  /*0bc0*/  SHF.R.U64 R6, R6, R21, R7 ;  /* 0x0000001506067219 */ /* 0x010fe20000001207 */
[----:B--2---:R-:W-:Y:S01]  /*0bd0*/  VIADD R7, R26, 0xffffffff ;  /* 0xffffffff1a077836 */ /* 0x004fe20000000000 */
[----:B------:R-:W-:Y:S01]  /*0be0*/  LOP3.LUT R13, R32, R13, RZ, 0xc0, !PT ;  /* 0x0000000d200d7212 */ /* 0x000fe200078ec0ff */
[----:B------:R-:W-:Y:S02]  /*0bf0*/  IMAD.MOV R15, RZ, RZ, -R15 ;  /* 0x000000ffff0f7224 */ /* 0x000fe400078e0a0f */
[----:B------:R-:W-:Y:S02]  /*0c00*/  IMAD.MOV R8, RZ, RZ, -R6 ;  /* 0x000000ffff087224 */ /* 0x000fe400078e0a06 */
[----:B------:R-:W-:Y:S01]  /*0c10*/  IMAD R13, R12, R6, R13 ;  /* 0x000000060c0d7224 */ /* 0x000fe200078e020d */
[----:B------:R-:W-:Y:S01]  /*0c20*/  LOP3.LUT R6, R22, R7, RZ, 0xc0, !PT ;  /* 0x0000000716067212 */ /* 0x000fe200078ec0ff */
[----:B------:R-:W-:Y:S02]  /*0c30*/  @P3 IMAD R0, R20, R15, R5 ;  /* 0x0000000f14003224 */ /* 0x000fe400078e0205 */
[----:B0-----:R-:W-:-:S02]  /*0c40*/  IMAD R5, R8, R23, R24 ;  /* 0x0000001708057224 */ /* 0x001fc400078e0218 */
[----:B------:R-:W-:Y:S02]  /*0c50*/  IMAD R99, R13, R99, R0 ;  /* 0x000000630d637224 */ /* 0x000fe400078e0200 */
[----:B------:R-:W-:Y:S02]  /*0c60*/  IMAD R6, R5, R26, R6 ;  /* 0x0000001a05067224 */ /* 0x000fe400078e0206 */
[----:B------:R-:W-:-:S03]  /*0c70*/  IMAD.MOV.U32 R0, RZ, RZ, 0x1 ;  /* 0x00000001ff007424 */ /* 0x000fc600078e00ff */
[----:B------:R-:W-:Y:S02]  /*0c80*/  SEL R98, R6, R99, !P3 ;  /* 0x0000006306627207 */ /* 0x000fe40005800000 */
[----:B------:R-:W-:-:S07]  /*0c90*/  SEL R99, R99, R6, !P3 ;  /* 0x0000000663637207 */ /* 0x000fce0005800000 */
.L_x_4:
[----:B------:R-:W-:-:S08]  /*0ca0*/  NOP ;  /* 0x0000000000007918 */ /* 0x000fd00000000000 */
[----:B------:R-:W0:Y:S02]  /*0cb0*/  USETMAXREG.TRY_ALLOC.CTAPOOL UP0, 0xe8 ;  /* 0x000000e8000079c8 */ /* 0x000e240008000600 */
[----:B0-----:R-:W-:-:S13]  /*0cc0*/  PLOP3.LUT P0, PT, PT, PT, UP0, 0x80, 0x0 ;  /* 0x000000000000781c */ /* 0x001fda0003f0f008 */
[----:B------:R-:W-:Y:S05]  /*0cd0*/  @!P0 BRA `(.L_x_4) ;  /* 0xfffffffc00f08947 */ /* 0x000fea000383ffff */
[----:B------:R-:W-:Y:S01]  /*0ce0*/  ULDC.64 UR4, c[0x0][0x598] ;  /* 0x0001660000047ab9 */ /* 0x000fe20000000a00 */
[----:B------:R-:W-:Y:S01]  /*0cf0*/  ULDC.64 UR38, c[0x0][0x208] ;  /* 0x0000820000267ab9 */ /* 0x000fe20000000a00 */
[----:B------:R-:W-:-:S04]  /*0d00*/  ISETP.NE.U32.AND P0, PT, RZ, UR4, PT ;  /* 0x00000004ff007c0c */ /* 0x000fc8000bf05070 */
[----:B------:R-:W-:-:S13]  /*0d10*/  ISETP.NE.AND.EX P0, PT, RZ, UR5, PT, P0 ;  /* 0x00000005ff007c0c */ /* 0x000fda000bf05300 */
[----:B------:R-:W-:Y:S05]  /*0d20*/  @!P0 BRA `(.L_x_7) ;  /* 0x00000000001c8947 */ /* 0x000fea0003800000 */
[----:B------:R-:W0:Y:S02]  /*0d30*/  LDC.64 R6, c[0x0][0x598] ;  /* 0x00016600ff067b82 */ /* 0x000e240000000a00 */
[----:B0-----:R-:W2:Y:S02]  /*0d40*/  LDG.E.64 R6, desc[UR38][R6.64] ;  /* 0x0000002606067981 */ /* 0x001ea4000c1e1b00 */
[----:B--2---:R-:W-:-:S04]  /*0d50*/  ISETP.NE.U32.AND P0, PT, R6, RZ, PT ;  /* 0x000000ff0600720c */ /* 0x004fc80003f05070 */
[----:B------:R-:W-:-:S13]  /*0d60*/  ISETP.NE.AND.EX P0, PT, R7, RZ, PT, P0 ;  /* 0x000000ff0700720c */ /* 0x000fda0003f05300 */
[----:B------:R-:W-:Y:S05]  /*0d70*/  @!P0 BRA `(.L_x_7) ;  /* 0x0000000000088947 */ /* 0x000fea0003800000 */
[----:B------:R0:W5:Y:S01]  /*0d80*/  LD.E R19, desc[UR38][R6.64] ;  /* 0x0000002606137980 */ /* 0x000162000c101900 */
[----:B------:R-:W-:Y:S05]  /*0d90*/  BRA `(.L_x_8) ;  /* 0x0000000000247947 */ /* 0x000fea0003800000 */
.L_x_7:
[----:B------:R-:W-:Y:S02]  /*0da0*/  ULDC.64 UR4, c[0x0][0x588] ;  /* 0x0001620000047ab9 */ /* 0x000fe40000000a00 */
[----:B------:R-:W-:-:S04]  /*0db0*/  ISETP.NE.U32.AND P0, PT, RZ, UR4, PT ;  /* 0x00000004ff007c0c */ /* 0x000fc8000bf05070 */
[----:B------:R-:W-:-:S13]  /*0dc0*/  ISETP.NE.AND.EX P0, PT, RZ, UR5, PT, P0 ;  /* 0x00000005ff007c0c */ /* 0x000fda000bf05300 */
[----:B------:R-:W-:Y:S05]  /*0dd0*/  @!P0 BRA `(.L_x_9) ;  /* 0x00000000000c8947 */ /* 0x000fea0003800000 */
[----:B------:R-:W0:Y:S02]  /*0de0*/  LDC.64 R6, c[0x0][0x588] ;  /* 0x00016200ff067b82 */ /* 0x000e240000000a00 */
[----:B0-----:R1:W5:Y:S01]  /*0df0*/  LDG.E R19, desc[UR38][R6.64] ;  /* 0x0000002606137981 */ /* 0x001362000c1e1900 */
[----:B------:R-:W-:Y:S05]  /*0e00*/  BRA `(.L_x_8) ;  /* 0x0000000000087947 */ /* 0x000fea0003800000 */
.L_x_9:
[----:B------:R-:W-:Y:S02]  /*0e10*/  ULDC UR4, c[0x0][0x580] ;  /* 0x0001600000047ab9 */ /* 0x000fe40000000800 */
[----:B------:R-:W-:-:S07]  /*0e20*/  IMAD.U32 R19, RZ, RZ, UR4 ;  /* 0x00000004ff137e24 */ /* 0x000fce000f8e00ff */
.L_x_8:
[----:B------:R-:W-:Y:S02]  /*0e30*/  ULDC.64 UR4, c[0x0][0x5a0] ;  /* 0x0001680000047ab9 */ /* 0x000fe40000000a00 */
[----:B------:R-:W-:-:S04]  /*0e40*/  ISETP.NE.U32.AND P0, PT, RZ, UR4, PT ;  /* 0x00000004ff007c0c */ /* 0x000fc8000bf05070 */
[----:B------:R-:W-:-:S13]  /*0e50*/  ISETP.NE.AND.EX P0, PT, RZ, UR5, PT, P0 ;  /* 0x00000005ff007c0c */ /* 0x000fda000bf05300 */
[----:B------:R-:W-:Y:S05]  /*0e60*/  @!P0 BRA `(.L_x_10) ;  /* 0x00000000001c8947 */ /* 0x000fea0003800000 */
[----:B01----:R-:W0:Y:S02]  /*0e70*/  LDC.64 R6, c[0x0][0x5a0] ;  /* 0x00016800ff067b82 */ /* 0x003e240000000a00 */
[----:B0-----:R-:W2:Y:S02]  /*0e80*/  LDG.E.64 R6, desc[UR38][R6.64] ;  /* 0x0000002606067981 */ /* 0x001ea4000c1e1b00 */
[----:B--2---:R-:W-:-:S04]  /*0e90*/  ISETP.NE.U32.AND P0, PT, R6, RZ, PT ;  /* 0x000000ff0600720c */ /* 0x004fc80003f05070 */
[----:B------:R-:W-:-:S13]  /*0ea0*/  ISETP.NE.AND.EX P0, PT, R7, RZ, PT, P0 ;  /* 0x000000ff0700720c */ /* 0x000fda0003f05300 */
[----:B------:R-:W-:Y:S05]  /*0eb0*/  @!P0 BRA `(.L_x_10) ;  /* 0x0000000000088947 */ /* 0x000fea0003800000 */
[----:B------:R0:W5:Y:S01]  /*0ec0*/  LD.E R88, desc[UR38][R6.64] ;  /* 0x0000002606587980 */ /* 0x000162000c101900 */
[----:B------:R-:W-:Y:S05]  /*0ed0*/  BRA `(.L_x_11) ;  /* 0x0000000000247947 */ /* 0x000fea0003800000 */
.L_x_10:
[----:B------:R-:W-:Y:S02]  /*0ee0*/  ULDC.64 UR4, c[0x0][0x590] ;  /* 0x0001640000047ab9 */ /* 0x000fe40000000a00 */
[----:B------:R-:W-:-:S04]  /*0ef0*/  ISETP.NE.U32.AND P0, PT, RZ, UR4, PT ;  /* 0x00000004ff007c0c */ /* 0x000fc8000bf05070 */
[----:B------:R-:W-:-:S13]  /*0f00*/  ISETP.NE.AND.EX P0, PT, RZ, UR5, PT, P0 ;  /* 0x00000005ff007c0c */ /* 0x000fda000bf05300 */
[----:B------:R-:W-:Y:S05]  /*0f10*/  @!P0 BRA `(.L_x_12) ;  /* 0x00000000000c8947 */ /* 0x000fea0003800000 */
[----:B------:R-:W2:Y:S02]  /*0f20*/  LDC.64 R88, c[0x0][0x590] ;  /* 0x00016400ff587b82 */ /* 0x000ea40000000a00 */
[----:B--2---:R2:W5:Y:S01]  /*0f30*/  LDG.E R88, desc[UR38][R88.64] ;  /* 0x0000002658587981 */ /* 0x004562000c1e1900 */
[----:B------:R-:W-:Y:S05]  /*0f40*/  BRA `(.L_x_11) ;  /* 0x0000000000087947 */ /* 0x000fea0003800000 */
.L_x_12:
[----:B------:R-:W-:Y:S02]  /*0f50*/  ULDC UR4, c[0x0][0x584] ;  /* 0x0001610000047ab9 */ /* 0x000fe40000000800 */
[----:B------:R-:W-:-:S07]  /*0f60*/  IMAD.U32 R88, RZ, RZ, UR4 ;  /* 0x00000004ff587e24 */ /* 0x000fce000f8e00ff */
.L_x_11:
[----:B------:R-:W-:-:S13]  /*0f70*/  LOP3.LUT P0, RZ, R0, 0xff, RZ, 0xc0, !PT ;  /* 0x000000ff00ff7812 */ /* 0x000fda000780c0ff */
[----:B------:R-:W-:Y:S05]  /*0f80*/  @!P0 EXIT ;  /* 0x000000000000894d */ /* 0x000fea0003800000 */
[----:B------:R-:W3:Y:S01]  /*0f90*/  LDC R90, c[0x0][0x658] ;  /* 0x00019600ff5a7b82 */ /* 0x000ee20000000800 */
[----:B------:R-:W-:Y:S01]  /*0fa0*/  ULDC.64 UR6, c[0x0][0x288] ;  /* 0x0000a20000067ab9 */ /* 0x000fe20000000a00 */
[----:B------:R-:W-:Y:S01]  /*0fb0*/  LOP3.LUT R14, R14, 0x1, RZ, 0xc0, !PT ;  /* 0x000000010e0e7812 */ /* 0x000fe200078ec0ff */
[----:B------:R-:W-:Y:S01]  /*0fc0*/  UIADD3 UR4, UR7, 0x7f, URZ ;  /* 0x0000007f07047890 */ /* 0x000fe2000fffe03f */
[----:B------:R-:W-:Y:S01]  /*0fd0*/  SHF.R.U32.HI R0, RZ, 0x2, R3 ;  /* 0x00000002ff007819 */ /* 0x000fe20000011603 */
[----:B01----:R-:W-:Y:S01]  /*0fe0*/  IMAD.MOV.U32 R7, RZ, RZ, -0x1 ;  /* 0xffffffffff077424 */ /* 0x003fe200078e00ff */
[----:B------:R-:W-:Y:S01]  /*0ff0*/  SHF.R.U32.HI R4, RZ, 0x1, R4 ;  /* 0x00000001ff047819 */ /* 0x000fe20000011604 */
[----:B------:R-:W-:Y:S01]  /*1000*/  USHF.R.S32.HI UR5, URZ, 0x1f, UR4 ;  /* 0x0000001f3f057899 */ /* 0x000fe20008011404 */
[----:B------:R-:W0:Y:S01]  /*1010*/  LDC R93, c[0x0][0x600] ;  /* 0x00018000ff5d7b82 */ /* 0x000e220000000800 */
[----:B------:R-:W-:Y:S01]  /*1020*/  IMAD.SHL.U32 R5, R14, 0x40, RZ ;  /* 0x000000400e057824 */ /* 0x000fe200078e00ff */
[----:B------:R-:W-:Y:S01]  /*1030*/  LOP3.LUT R0, R0, 0x7, RZ, 0xc0, !PT ;  /* 0x0000000700007812 */ /* 0x000fe200078ec0ff */
[----:B------:R-:W-:Y:S01]  /*1040*/  ULEA.HI UR5, UR5, UR4, URZ, 0x7 ;  /* 0x0000000405057291 */ /* 0x000fe2000f8f383f */
[----:B------:R-:W-:Y:S01]  /*1050*/  LOP3.LUT R23, R4, 0x30, RZ, 0xc0, !PT ;  /* 0x0000003004177812 */ /* 0x000fe200078ec0ff */
[----:B------:R-:W-:Y:S01]  /*1060*/  IMAD.MOV.U32 R9, RZ, RZ, 0x1 ;  /* 0x00000001ff097424 */ /* 0x000fe200078e00ff */
[--C-:B------:R-:W-:Y:S01]  /*1070*/  LOP3.LUT R22, R5, 0x40, R0.reuse, 0xe2, !PT ;  /* 0x0000004005167812 */ /* 0x100fe200078ee200 */
[----:B------:R-:W-:Y:S01]  /*1080*/  USHF.R.S32.HI UR43, URZ, 0x7, UR5 ;  /* 0x000000073f2b7899 */ /* 0x000fe20008011405 */
[-C--:B------:R-:W-:Y:S01]  /*1090*/  IADD3 R5, RZ, -R23.reuse, -R0 ;  /* 0x80000017ff057210 */ /* 0x080fe20007ffe800 */
[----:B------:R-:W-:Y:S01]  /*10a0*/  IMAD.U32 R6, RZ, RZ, UR6 ;  /* 0x00000006ff067e24 */ /* 0x000fe2000f8e00ff */
[C---:B--2---:R-:W-:Y:S01]  /*10b0*/  LOP3.LUT R89, R3.reuse, 0x3, RZ, 0xc0, !PT ;  /* 0x0000000303597812 */ /* 0x044fe200078ec0ff */
[----:B------:R-:W-:Y:S01]  /*10c0*/  UISETP.LT.AND UP0, UPT, UR43, 0x1, UPT ;  /* 0x000000012b00788c */ /* 0x000fe2000bf01270 */
[----:B------:R-:W-:Y:S01]  /*10d0*/  LOP3.LUT R92, R3, 0x80, RZ, 0xc0, !PT ;  /* 0x00000080035c7812 */ /* 0x000fe200078ec0ff */
[----:B------:R-:W-:Y:S01]  /*10e0*/  IMAD R5, R14, -0x40, R5 ;  /* 0xffffffc00e057824 */ /* 0x000fe200078e0205 */
[----:B------:R-:W-:Y:S01]  /*10f0*/  ULDC UR4, c[0x0][0x284] ;  /* 0x0000a10000047ab9 */ /* 0x000fe20000000800 */
[----:B------:R-:W-:Y:S01]  /*1100*/  LOP3.LUT R22, R22, R23, RZ, 0xfc, !PT ;  /* 0x0000001716167212 */ /* 0x000fe200078efcff */
[----:B------:R-:W-:Y:S01]  /*1110*/  USEL UR44, UR43, 0x1, UP0 ;  /* 0x000000012b2c7887 */ /* 0x000fe20008000000 */
[-C--:B---3--:R-:W-:Y:S01]  /*1120*/  SHF.L.U32 R7, R7, R90.reuse, RZ ;  /* 0x0000005a07077219 */ /* 0x088fe200000006ff */
[----:B------:R-:W-:Y:S01]  /*1130*/  IMAD R89, R89, -0x2, R6 ;  /* 0xfffffffe59597824 */ /* 0x000fe200078e0206 */
[----:B------:R-:W-:Y:S01]  /*1140*/  SHF.L.U32 R90, R9, R90, RZ ;  /* 0x0000005a095a7219 */ /* 0x000fe200000006ff */
[----:B------:R-:W-:Y:S01]  /*1150*/  IMAD.SHL.U32 R91, R3, 0x2, RZ ;  /* 0x00000002035b7824 */ /* 0x000fe200078e00ff */
[----:B------:R-:W-:Y:S01]  /*1160*/  SHF.R.U32.HI R92, RZ, 0x7, R92 ;  /* 0x00000007ff5c7819 */ /* 0x000fe2000001165c */
[----:B------:R-:W-:Y:S01]  /*1170*/  VIADD R95, R5, UR4 ;  /* 0x00000004055f7c36 */ /* 0x000fe20008000000 */
[----:B------:R-:W-:Y:S01]  /*1180*/  LOP3.LUT R94, RZ, R7, RZ, 0x33, !PT ;  /* 0x00000007ff5e7212 */ /* 0x000fe200078e33ff */
[----:B0-----:R-:W-:Y:S01]  /*1190*/  VIADD R93, R93, 0xffffffff ;  /* 0xffffffff5d5d7836 */ /* 0x001fe20000000000 */
[----:B------:R-:W-:Y:S01]  /*11a0*/  UIADD3 UR44, UR43, -UR44, URZ ;  /* 0x8000002c2b2c7290 */ /* 0x000fe2000fffe03f */
[----:B------:R-:W-:Y:S01]  /*11b0*/  IMAD.MOV.U32 R23, RZ, RZ, RZ ;  /* 0x000000ffff177224 */ /* 0x000fe200078e00ff */
[----:B------:R-:W-:Y:S01]  /*11c0*/  UMOV UR40, URZ ;  /* 0x0000003f00287c82 */ /* 0x000fe20008000000 */
[----:B------:R-:W-:-:S09]  /*11d0*/  UMOV UR41, URZ ;  /* 0x0000003f00297c82 */ /* 0x000fd20008000000 */
.L_x_162:
[----:B0-----:R-:W0:Y:S01]  /*11e0*/  SHFL.IDX PT, R0, R92, RZ, 0x1f ;  /* 0x00001fff5c007589 */ /* 0x001e2200000e0000 */
[----:B-1----:R-:W1:Y:S01]  /*11f0*/  S2UR UR7, SR_CgaCtaId ;  /* 0x00000000000779c3 */ /* 0x002e620000008800 */
[----:B------:R-:W-:Y:S01]  /*1200*/  UMOV UR6, 0x400 ;  /* 0x0000040000067882 */ /* 0x000fe20000000000 */
[----:B0-----:R-:W-:Y:S01]  /*1210*/  R2UR UR4, R0 ;  /* 0x00000000000472ca */ /* 0x001fe200000e0000 */
[----:B-1----:R-:W-:-:S12]  /*1220*/  ULEA UR6, UR7, UR6, 0x18 ;  /* 0x0000000607067291 */ /* 0x002fd8000f8ec03f */
[----:B------:R-:W-:-:S04]  /*1230*/  ULEA.HI UR5, UR4, UR4, URZ, 0x1 ;  /* 0x0000000404057291 */ /* 0x000fc8000f8f083f */
[----:B------:R-:W-:-:S04]  /*1240*/  ULOP3.LUT UR5, UR5, 0x7fffe, URZ, 0xc0, !UPT ;  /* 0x0007fffe05057892 */ /* 0x000fc8000f8ec03f */
[----:B------:R-:W-:-:S03]  /*1250*/  UIADD3 UR5, UR4, -UR5, URZ ;  /* 0x8000000504057290 */ /* 0x000fc6000fffe03f */
[----:B------:R-:W-:Y:S01]  /*1260*/  ULDC UR4, c[0x0][0x28c] ;  /* 0x0000a30000047ab9 */ /* 0x000fe20000000800 */
[----:B------:R-:W-:Y:S01]  /*1270*/  ULEA UR5, UR5, UR6, 0xd ;  /* 0x0000000605057291 */ /* 0x000fe2000f8e683f */
[----:B------:R-:W-:-:S03]  /*1280*/  ISETP.LT.AND P0, PT, RZ, UR4, PT ;  /* 0x00000004ff007c0c */ /* 0x000fc6000bf01270 */
[----:B------:R-:W-:-:S04]  /*1290*/  UIADD3 UR5, UR5, 0x180, URZ ;  /* 0x0000018005057890 */ /* 0x000fc8000fffe03f */
[----:B------:R-:W-:-:S04]  /*12a0*/  USHF.R.U32.HI UR5, URZ, 0x4, UR5 ;  /* 0x000000043f057899 */ /* 0x000fc80008011605 */
[----:B------:R-:W-:-:S04]  /*12b0*/  ULOP3.LUT UR5, UR5, 0x3fff, URZ, 0xc0, !UPT ;  /* 0x00003fff05057892 */ /* 0x000fc8000f8ec03f */
[----:B------:R-:W-:Y:S01]  /*12c0*/  ULOP3.LUT UR45, UR5, 0x10000, URZ, 0xfc, !UPT ;  /* 0x00010000052d7892 */ /* 0x000fe2000f8efc3f */
[----:B----4-:R-:W-:Y:S11]  /*12d0*/  @P0 BRA `(.L_x_13) ;  /* 0x0000000000400947 */ /* 0x010ff60003800000 */
[----:B------:R-:W-:Y:S01]  /*12e0*/  MOV R0, 0x0 ;  /* 0x0000000000007802 */ /* 0x000fe20000000f00 */
[----:B------:R-:W-:Y:S01]  /*12f0*/  ULDC.64 UR4, c[0x4][0x68] ;  /* 0x01001a0000047ab9 */ /* 0x000fe20000000a00 */
[----:B------:R-:W-:Y:S01]  /*1300*/  ULDC.64 UR6, c[0x4][0x8] ;  /* 0x0100020000067ab9 */ /* 0x000fe20000000a00 */
[----:B------:R-:W-:Y:S01]  /*1310*/  IMAD.U32 R4, RZ, RZ, UR4 ;  /* 0x00000004ff047e24 */ /* 0x000fe2000f8e00ff */
[----:B------:R0:W1:Y:S01]  /*1320*/  LDC.64 R14, c[0x4][R0] ;  /* 0x01000000000e7b82 */ /* 0x0000620000000a00 */
[----:B------:R-:W-:Y:S01]  /*1330*/  IMAD.U32 R5, RZ, RZ, UR5 ;  /* 0x00000005ff057e24 */ /* 0x000fe2000f8e00ff */
[----:B------:R-:W-:Y:S01]  /*1340*/  ULDC.64 UR4, c[0x4][0x70] ;  /* 0x01001c0000047ab9 */ /* 0x000fe20000000a00 */
[----:B------:R-:W-:Y:S02]  /*1350*/  IMAD.U32 R10, RZ, RZ, UR6 ;  /* 0x00000006ff0a7e24 */ /* 0x000fe4000f8e00ff */
[----:B------:R-:W-:Y:S02]  /*1360*/  IMAD.U32 R6, RZ, RZ, UR4 ;  /* 0x00000004ff067e24 */ /* 0x000fe4000f8e00ff */
[----:B------:R-:W-:-:S02]  /*1370*/  IMAD.U32 R7, RZ, RZ, UR5 ;  /* 0x00000005ff077e24 */ /* 0x000fc4000f8e00ff */
[----:B------:R-:W-:Y:S02]  /*1380*/  IMAD.U32 R11, RZ, RZ, UR7 ;  /* 0x00000007ff0b7e24 */ /* 0x000fe4000f8e00ff */
[----:B------:R-:W-:Y:S02]  /*1390*/  IMAD.MOV.U32 R8, RZ, RZ, 0x1e1 ;  /* 0x000001e1ff087424 */ /* 0x000fe400078e00ff */
[----:B------:R-:W-:Y:S02]  /*13a0*/  IMAD.MOV.U32 R12, RZ, RZ, 0x1 ;  /* 0x00000001ff0c7424 */ /* 0x000fe400078e00ff */
[----:B0-----:R-:W-:-:S07]  /*13b0*/  IMAD.MOV.U32 R13, RZ, RZ, RZ ;  /* 0x000000ffff0d7224 */ /* 0x001fce00078e00ff */
[----:B------:R-:W-:-:S07]  /*13c0*/  LEPC R20, `(.L_x_13) ;  /* 0x000000001014794e */ /* 0x000fce0000000000 */
[----:B-1---5:R-:W-:Y:S05]  /*13d0*/  CALL.ABS.NOINC R14 ;  /* 0x000000000e007343 */ /* 0x022fea0003c00000 */
.L_x_13:
[----:B------:R-:W-:-:S04]  /*13e0*/  LOP3.LUT R0, R18, 0x1, RZ, 0xfc, !PT ;  /* 0x0000000112007812 */ /* 0x000fc800078efcff */
[----:B------:R-:W-:-:S13]  /*13f0*/  ISETP.NE.AND P0, PT, R0, 0x3, PT ;  /* 0x000000030000780c */ /* 0x000fda0003f05270 */
[----:B------:R-:W-:Y:S05]  /*1400*/  @!P0 BRA `(.L_x_14) ;  /* 0x0000000000048947 */ /* 0x000fea0003800000 */
[----:B------:R-:W-:Y:S01]  /*1410*/  BPT.TRAP 0x1 ;  /* 0x000000040000795c */ /* 0x000fe20000300000 */
.L_x_14:
[----:B------:R-:W0:Y:S01]  /*1420*/  S2UR UR5, SR_CgaCtaId ;  /* 0x00000000000579c3 */ /* 0x000e220000008800 */
[----:B------:R-:W-:Y:S01]  /*1430*/  UMOV UR4, 0x400 ;  /* 0x0000040000047882 */ /* 0x000fe20000000000 */
[----:B------:R-:W-:Y:S02]  /*1440*/  IMAD.U32 R0, RZ, RZ, UR40 ;  /* 0x00000028ff007e24 */ /* 0x000fe4000f8e00ff */
[----:B------:R-:W-:-:S03]  /*1450*/  IMAD.U32 R3, RZ, RZ, UR41 ;  /* 0x00000029ff037e24 */ /* 0x000fc6000f8e00ff */
[----:B------:R-:W-:Y:S01]  /*1460*/  SHF.L.U32 R0, R0, 0x1f, RZ ;  /* 0x0000001f00007819 */ /* 0x000fe200000006ff */
[----:B0-----:R-:W-:-:S06]  /*1470*/  ULEA UR4, UR5, UR4, 0x18 ;  /* 0x0000000405047291 */ /* 0x001fcc000f8ec03f */
[----:B------:R-:W-:-:S04]  /*1480*/  IMAD.U32 R6, RZ, RZ, UR4 ;  /* 0x00000004ff067e24 */ /* 0x000fc8000f8e00ff */
[----:B------:R-:W-:-:S04]  /*1490*/  IMAD R3, R3, 0x8, R6 ;  /* 0x0000000803037824 */ /* 0x000fc800078e0206 */
[----:B------:R0:W1:Y:S01]  /*14a0*/  SYNCS.PHASECHK.TRANS64.TRYWAIT P1, [R3+URZ], R0 ;  /* 0x00000000030075a7 */ /* 0x000062000802017f */
[----:B------:R-:W-:Y:S05]  /*14b0*/  @!P0 BRA `(.L_x_15) ;  /* 0x0000000000048947 */ /* 0x000fea0003800000 */
[----:B------:R-:W-:Y:S01]  /*14c0*/  BPT.TRAP 0x1 ;  /* 0x000000040000795c */ /* 0x000fe20000300000 */
.L_x_15:
[----:B------:R-:W-:-:S05]  /*14d0*/  IMAD.U32 R4, RZ, RZ, UR44 ;  /* 0x0000002cff047e24 */ /* 0x000fca000f8e00ff */
[----:B------:R-:W-:Y:S01]  /*14e0*/  ISETP.GE.AND P2, PT, R4, 0x1, PT ;  /* 0x000000010400780c */ /* 0x000fe20003f46270 */
[----:B-1----:R-:W-:-:S12]  /*14f0*/  @P1 BRA `(.L_x_16) ;  /* 0x0000000000081947 */ /* 0x002fd80003800000 */
[----:B------:R-:W1:Y:S02]  /*1500*/  SYNCS.PHASECHK.TRANS64.TRYWAIT P1, [R3+URZ], R0 ;  /* 0x00000000030075a7 */ /* 0x000e64000802017f */
[----:B-1----:R-:W-:Y:S05]  /*1510*/  @!P1 BRA `(.L_x_17) ;  /* 0x0000005800889947 */ /* 0x002fea0003800000 */
.L_x_16:
[----:B------:R-:W-:Y:S05]  /*1520*/  WARPSYNC.ALL ;  /* 0x0000000000007948 */ /* 0x000fea0003800000 */
[----:B------:R-:W-:Y:S01]  /*1530*/  R2UR UR4, R6 ;  /* 0x00000000060472ca */ /* 0x000fe200000e0000 */
[----:B------:R-:W-:Y:S01]  /*1540*/  ULEA UR5, UR41, UR45, 0xa ;  /* 0x0000002d29057291 */ /* 0x000fe2000f8e503f */
[----:B------:R-:W-:Y:S01]  /*1550*/  WARPGROUP.ARRIVE ;  /* 0x00000000000079c5 */ /* 0x000fe20000000000 */
[----:B------:R-:W-:Y:S01]  /*1560*/  UMOV UR9, 0x40000040 ;  /* 0x4000004000097882 */ /* 0x000fe20000000000 */
[----:B------:R-:W-:-:S04]  /*1570*/  UMOV UR11, 0x40000040 ;  /* 0x40000040000b7882 */ /* 0x000fc80000000000 */
[----:B------:R-:W-:-:S05]  /*1580*/  UMOV UR8, UR5 ;  /* 0x0000000500087c82 */ /* 0x000fca0008000000 */
[----:B------:R-:W-:-:S04]  /*1590*/  UIADD3 UR4, UR4, 0x1c180, URZ ;  /* 0x0001c18004047890 */ /* 0x000fc8000fffe03f */
[----:B------:R-:W-:-:S04]  /*15a0*/  USHF.R.U32.HI UR4, URZ, 0x4, UR4 ;  /* 0x000000043f047899 */ /* 0x000fc80008011604 */
[----:B------:R-:W-:-:S04]  /*15b0*/  ULOP3.LUT UR4, UR4, 0x3fff, URZ, 0xc0, !UPT ;  /* 0x00003fff04047892 */ /* 0x000fc8000f8ec03f */
[----:B------:R-:W-:-:S04]  /*15c0*/  ULOP3.LUT UR4, UR4, 0x10000, URZ, 0xfc, !UPT ;  /* 0x0001000004047892 */ /* 0x000fc8000f8efc3f */
[----:B------:R-:W-:-:S07]  /*15d0*/  ULEA UR6, UR41, UR4, 0xa ;  /* 0x0000000429067291 */ /* 0x000fce000f8e503f */
[----:B------:R-:W-:Y:S02]  /*15e0*/  UMOV UR10, UR6 ;  /* 0x00000006000a7c82 */ /* 0x000fe40008000000 */
[----:B------:R-:W-:Y:S01]  /*15f0*/  IGMMA.64x128x32.S8.S8 R24, gdesc[UR8], RZ, !UPT, gsb0 ;  /* 0x03600000081879f1 */ /* 0x000fe2000c0410ff */
[----:B------:R-:W-:Y:S02]  /*1600*/  UIADD3 UR8, UR5, 0x2, URZ ;  /* 0x0000000205087890 */ /* 0x000fe4000fffe03f */
[----:B------:R-:W-:Y:S01]  /*1610*/  UIADD3 UR10, UR6, 0x2, URZ ;  /* 0x00000002060a7890 */ /* 0x000fe2000fffe03f */
[----:B------:R-:W-:Y:S01]  /*1620*/  UMOV UR9, 0x40000040 ;  /* 0x4000004000097882 */ /* 0x000fe20000000000 */
[----:B------:R-:W-:Y:S01]  /*1630*/  UMOV UR11, 0x40000040 ;  /* 0x40000040000b7882 */ /* 0x000fe20000000000 */
[----:B------:R-:W-:Y:S02]  /*1640*/  WARPGROUP.DEPBAR.LE gsb0, 0x0 ;  /* 0x00008000000079c5 */ /* 0x000fe40000010000 */
[----:B------:R-:W-:-:S06]  /*1650*/  WARPGROUP.ARRIVE ;  /* 0x00000000000079c5 */ /* 0x000fcc0000000000 */
[----:B------:R-:W-:Y:S01]  /*1660*/  IGMMA.64x128x32.S8.S8 R24, gdesc[UR8], R24, gsb0 ;  /* 0x03600000081879f1 */ /* 0x000fe20008041018 */
        /* <DEDUP_REMOVED lines=13> */
[----:B------:R-:W-:Y:S03]  /*1740*/  IGMMA.64x128x32.S8.S8 R24, gdesc[UR8], R24, gsb0 ;  /* 0x03600000081879f1 */ /* 0x000fe60008041018 */
[----:B------:R-:W-:Y:S02]  /*1750*/  WARPGROUP.DEPBAR.LE gsb0, 0x0 ;  /* 0x00008000000079c5 */ /* 0x000fe40000010000 */
[----:B------:R-:W-:Y:S05]  /*1760*/  @!P2 BRA `(.L_x_18) ;  /* 0x000000040024a947 */ /* 0x000fea0003800000 */
[----:B------:R-:W-:Y:S01]  /*1770*/  UIADD3 UR5, UR41, 0x1, URZ ;  /* 0x0000000129057890 */ /* 0x000fe2000fffe03f */
[----:B01----:R-:W-:Y:S02]  /*1780*/  IMAD.U32 R0, RZ, RZ, UR44 ;  /* 0x0000002cff007e24 */ /* 0x003fe4000f8e00ff */
[----:B------:R-:W-:Y:S01]  /*1790*/  IMAD.U32 R3, RZ, RZ, UR41 ;  /* 0x00000029ff037e24 */ /* 0x000fe2000f8e00ff */
[----:B------:R-:W-:-:S04]  /*17a0*/  UISETP.NE.AND UP0, UPT, UR5, 0x7, UPT ;  /* 0x000000070500788c */ /* 0x000fc8000bf05270 */
[----:B------:R-:W-:Y:S02]  /*17b0*/  USEL UR6, URZ, 0x1, UP0 ;  /* 0x000000013f067887 */ /* 0x000fe40008000000 */
[----:B------:R-:W-:Y:S02]  /*17c0*/  USEL UR5, UR5, URZ, UP0 ;  /* 0x0000003f05057287 */ /* 0x000fe40008000000 */
[----:B------:R-:W-:-:S06]  /*17d0*/  ULOP3.LUT UR6, UR40, UR6, URZ, 0x3c, !UPT ;  /* 0x0000000628067292 */ /* 0x000fcc000f8e3c3f */
[----:B------:R-:W-:-:S07]  /*17e0*/  IMAD.U32 R7, RZ, RZ, UR6 ;  /* 0x00000006ff077e24 */ /* 0x000fce000f8e00ff */
.L_x_25:
[----:B0-----:R-:W-:Y:S05]  /*17f0*/  @!P0 BRA `(.L_x_19) ;  /* 0x0000000000048947 */ /* 0x001fea0003800000 */
[----:B------:R-:W-:Y:S01]  /*1800*/  BPT.TRAP 0x1 ;  /* 0x000000040000795c */ /* 0x000fe20000300000 */
.L_x_19:
[----:B------:R-:W0:Y:S01]  /*1810*/  S2UR UR7, SR_CgaCtaId ;  /* 0x00000000000779c3 */ /* 0x000e220000008800 */
[----:B------:R-:W-:Y:S01]  /*1820*/  UMOV UR6, 0x400 ;  /* 0x0000040000067882 */ /* 0x000fe20000000000 */
[----:B------:R-:W-:Y:S01]  /*1830*/  IMAD.U32 R5, RZ, RZ, UR5 ;  /* 0x00000005ff057e24 */ /* 0x000fe2000f8e00ff */
[----:B------:R-:W-:Y:S01]  /*1840*/  SHF.L.U32 R4, R7, 0x1f, RZ ;  /* 0x0000001f07047819 */ /* 0x000fe200000006ff */
[----:B0-----:R-:W-:-:S06]  /*1850*/  ULEA UR6, UR7, UR6, 0x18 ;  /* 0x0000000607067291 */ /* 0x001fcc000f8ec03f */
[----:B------:R-:W-:-:S04]  /*1860*/  IMAD.U32 R6, RZ, RZ, UR6 ;  /* 0x00000006ff067e24 */ /* 0x000fc8000f8e00ff */
[----:B------:R-:W-:-:S04]  /*1870*/  IMAD R5, R5, 0x8, R6 ;  /* 0x0000000805057824 */ /* 0x000fc800078e0206 */
[----:B------:R0:W1:Y:S01]  /*1880*/  SYNCS.PHASECHK.TRANS64.TRYWAIT P1, [R5+URZ], R4 ;  /* 0x00000004050075a7 */ /* 0x000062000802017f */
[----:B------:R-:W-:Y:S05]  /*1890*/  @!P0 BRA `(.L_x_20) ;  /* 0x0000000000048947 */ /* 0x000fea0003800000 */
[----:B------:R-:W-:Y:S01]  /*18a0*/  BPT.TRAP 0x1 ;  /* 0x000000040000795c */ /* 0x000fe20000300000 */
.L_x_20:
[----:B-1----:R-:W-:Y:S05]  /*18b0*/  @P1 BRA `(.L_x_21) ;  /* 0x0000000000081947 */ /* 0x002fea0003800000 */
[----:B------:R-:W1:Y:S02]  /*18c0*/  SYNCS.PHASECHK.TRANS64.TRYWAIT P1, [R5+URZ], R4 ;  /* 0x00000004050075a7 */ /* 0x000e64000802017f */
[----:B-1----:R-:W-:Y:S05]  /*18d0*/  @!P1 BRA `(.L_x_22) ;  /* 0x0000005400ac9947 */ /* 0x002fea0003800000 */
.L_x_21:
[----:B------:R-:W-:Y:S01]  /*18e0*/  ULEA UR6, UR5, UR45, 0xa ;  /* 0x0000002d05067291 */ /* 0x000fe2000f8e503f */
[----:B------:R-:W-:Y:S01]  /*18f0*/  WARPGROUP.ARRIVE ;  /* 0x00000000000079c5 */ /* 0x000fe20000000000 */
[----:B------:R-:W-:Y:S01]  /*1900*/  ULEA UR7, UR5, UR4, 0xa ;  /* 0x0000000405077291 */ /* 0x000fe2000f8e503f */
[----:B------:R-:W-:Y:S01]  /*1910*/  UMOV UR9, 0x40000040 ;  /* 0x4000004000097882 */ /* 0x000fe20000000000 */
[----:B------:R-:W-:-:S03]  /*1920*/  UMOV UR11, 0x40000040 ;  /* 0x40000040000b7882 */ /* 0x000fc60000000000 */
[----:B------:R-:W-:Y:S02]  /*1930*/  UMOV UR8, UR6 ;  /* 0x0000000600087c82 */ /* 0x000fe40008000000 */
[----:B------:R-:W-:Y:S02]  /*1940*/  UMOV UR10, UR7 ;  /* 0x00000007000a7c82 */ /* 0x000fe40008000000 */
[----:B------:R-:W-:Y:S01]  /*1950*/  IGMMA.64x128x32.S8.S8 R24, gdesc[UR8], R24, gsb0 ;  /* 0x03600000081879f1 */ /* 0x000fe20008041018 */
[----:B------:R-:W-:Y:S02]  /*1960*/  UIADD3 UR8, UR6, 0x2, URZ ;  /* 0x0000000206087890 */ /* 0x000fe4000fffe03f */
[----:B------:R-:W-:Y:S01]  /*1970*/  UIADD3 UR10, UR7, 0x2, URZ ;  /* 0x00000002070a7890 */ /* 0x000fe2000fffe03f */
[----:B------:R-:W-:Y:S01]  /*1980*/  UMOV UR9, 0x40000040 ;  /* 0x4000004000097882 */ /* 0x000fe20000000000 */
[----:B------:R-:W-:Y:S01]  /*1990*/  UMOV UR11, 0x40000040 ;  /* 0x40000040000b7882 */ /* 0x000fe20000000000 */
[----:B------:R-:W-:-:S02]  /*19a0*/  WARPGROUP.DEPBAR.LE gsb0, 0x0 ;  /* 0x00008000000079c5 */ /* 0x000fc40000010000 */
        /* <DEDUP_REMOVED lines=18> */
[----:B------:R-:W-:Y:S01]  /*1ad0*/  BPT.TRAP 0x1 ;  /* 0x000000040000795c */ /* 0x000fe20000300000 */
.L_x_23:
[----:B01----:R-:W-:Y:S01]  /*1ae0*/  IMAD R4, R3, 0x8, R6 ;  /* 0x0000000803047824 */ /* 0x003fe200078e0206 */
[----:B------:R-:W-:-:S03]  /*1af0*/  ISETP.GT.U32.AND P1, PT, R18, 0x1, PT ;  /* 0x000000011200780c */ /* 0x000fc60003f24070 */
[----:B------:R-:W-:-:S05]  /*1b00*/  VIADD R4, R4, 0x38 ;  /* 0x0000003804047836 */ /* 0x000fca0000000000 */
[----:B------:R-:W-:-:S04]  /*1b10*/  PRMT R4, RZ, 0x654, R4 ;  /* 0x00000654ff047816 */ /* 0x000fc80000000004 */
[----:B------:R0:W-:Y:S01]  /*1b20*/  SYNCS.ARRIVE.TRANS64.RED.A1T0 RZ, [R4+URZ], RZ ;  /* 0x000000ff04ff79a7 */ /* 0x0001e2000810043f */
[----:B------:R-:W-:Y:S05]  /*1b30*/  @P1 BRA `(.L_x_24) ;  /* 0x0000000000041947 */ /* 0x000fea0003800000 */
[----:B------:R-:W-:Y:S01]  /*1b40*/  BPT.TRAP 0x1 ;  /* 0x000000040000795c */ /* 0x000fe20000300000 */
.L_x_24:
[----:B------:R-:W-:Y:S01]  /*1b50*/  UIADD3 UR5, UR5, 0x1, URZ ;  /* 0x0000000105057890 */ /* 0x000fe2000fffe03f */
[C---:B------:R-:W-:Y:S01]  /*1b60*/  ISETP.GT.AND P2, PT, R0.reuse, 0x1, PT ;  /* 0x000000010000780c */ /* 0x040fe20003f44270 */
[----:B------:R-:W-:Y:S02]  /*1b70*/  VIADD R3, R3, 0x1 ;  /* 0x0000000103037836 */ /* 0x000fe40000000000 */
[----:B------:R-:W-:Y:S01]  /*1b80*/  UISETP.NE.AND UP0, UPT, UR5, 0x7, UPT ;  /* 0x000000070500788c */ /* 0x000fe2000bf05270 */
[----:B------:R-:W-:Y:S02]  /*1b90*/  VIADD R0, R0, 0xffffffff ;  /* 0xffffffff00007836 */ /* 0x000fe40000000000 */
[C---:B------:R-:W-:Y:S01]  /*1ba0*/  ISETP.NE.AND P1, PT, R3.reuse, 0x7, PT ;  /* 0x000000070300780c */ /* 0x040fe20003f25270 */
[----:B------:R-:W-:Y:S02]  /*1bb0*/  USEL UR6, URZ, 0x1, UP0 ;  /* 0x000000013f067887 */ /* 0x000fe40008000000 */
[----:B------:R-:W-:Y:S01]  /*1bc0*/  USEL UR5, UR5, URZ, UP0 ;  /* 0x0000003f05057287 */ /* 0x000fe20008000000 */
[----:B------:R-:W-:-:S03]  /*1bd0*/  SEL R3, R3, RZ, P1 ;  /* 0x000000ff03037207 */ /* 0x000fc60000800000 */
[----:B------:R-:W-:Y:S01]  /*1be0*/  LOP3.LUT R7, R7, UR6, RZ, 0x3c, !PT ;  /* 0x0000000607077c12 */ /* 0x000fe2000f8e3cff */
[----:B------:R-:W-:Y:S07]  /*1bf0*/  @P2 BRA `(.L_x_25) ;  /* 0xfffffff800fc2947 */ /* 0x000fee000383ffff */
.L_x_18:
[----:B01----:R-:W0:Y:S02]  /*1c00*/  LDC R0, c[0x0][0x28c] ;  /* 0x0000a300ff007b82 */ /* 0x003e240000000800 */
[----:B0-----:R-:W-:-:S13]  /*1c10*/  ISETP.GE.AND P1, PT, R0, 0x1, PT ;  /* 0x000000010000780c */ /* 0x001fda0003f26270 */
[----:B------:R-:W-:Y:S05]  /*1c20*/  @!P1 BRA `(.L_x_26) ;  /* 0x0000000000409947 */ /* 0x000fea0003800000 */
[----:B------:R-:W-:Y:S05]  /*1c30*/  @!P0 BRA `(.L_x_27) ;  /* 0x0000000000048947 */ /* 0x000fea0003800000 */
[----:B------:R-:W-:Y:S01]  /*1c40*/  BPT.TRAP 0x1 ;  /* 0x000000040000795c */ /* 0x000fe20000300000 */
.L_x_27:
[----:B------:R-:W-:Y:S01]  /*1c50*/  UIADD3 UR6, UR44, UR41, URZ ;  /* 0x000000292c067290 */ /* 0x000fe2000fffe03f */
[----:B------:R-:W-:-:S03]  /*1c60*/  ISETP.GT.U32.AND P0, PT, R18, 0x1, PT ;  /* 0x000000011200780c */ /* 0x000fc60003f04070 */
[----:B------:R-:W-:-:S04]  /*1c70*/  UIMAD.WIDE.U32 UR4, UR6, 0x24924925, URZ ;  /* 0x24924925060478a5 */ /* 0x000fc8000f8e003f */
[----:B------:R-:W-:-:S04]  /*1c80*/  UIADD3 UR4, UR6, -UR5, URZ ;  /* 0x8000000506047290 */ /* 0x000fc8000fffe03f */
[----:B------:R-:W-:-:S04]  /*1c90*/  ULEA.HI UR4, UR4, UR5, URZ, 0x1f ;  /* 0x0000000504047291 */ /* 0x000fc8000f8ff83f */
[----:B------:R-:W-:-:S04]  /*1ca0*/  USHF.R.U32.HI UR4, URZ, 0x2, UR4 ;  /* 0x000000023f047899 */ /* 0x000fc80008011604 */
[----:B------:R-:W-:-:S06]  /*1cb0*/  UIMAD UR4, UR4, -0x7, UR6 ;  /* 0xfffffff9040478a4 */ /* 0x000fcc000f8e0206 */
[----:B------:R-:W-:-:S04]  /*1cc0*/  IMAD.U32 R3, RZ, RZ, UR4 ;  /* 0x00000004ff037e24 */ /* 0x000fc8000f8e00ff */
[----:B------:R-:W-:-:S04]  /*1cd0*/  IMAD R0, R3, 0x8, R6 ;  /* 0x0000000803007824 */ /* 0x000fc800078e0206 */
[----:B------:R-:W-:-:S05]  /*1ce0*/  VIADD R0, R0, 0x38 ;  /* 0x0000003800007836 */ /* 0x000fca0000000000 */
[----:B------:R-:W-:-:S04]  /*1cf0*/  PRMT R0, RZ, 0x654, R0 ;  /* 0x00000654ff007816 */ /* 0x000fc80000000000 */
[----:B------:R0:W-:Y:S01]  /*1d00*/  SYNCS.ARRIVE.TRANS64.RED.A1T0 RZ, [R0+URZ], RZ ;  /* 0x000000ff00ff79a7 */ /* 0x0001e2000810043f */
[----:B------:R-:W-:Y:S05]  /*1d10*/  @P0 BRA `(.L_x_26) ;  /* 0x0000000000040947 */ /* 0x000fea0003800000 */
[----:B------:R-:W-:Y:S01]  /*1d20*/  BPT.TRAP 0x1 ;  /* 0x000000040000795c */ /* 0x000fe20000300000 */
.L_x_26:
[----:B------:R-:W-:Y:S01]  /*1d30*/  UISETP.GE.U32.AND UP1, UPT, UR43, 0x7, UPT ;  /* 0x000000072b00788c */ /* 0x000fe2000bf26070 */
[----:B------:R-:W-:Y:S01]  /*1d40*/  IMAD.SHL.U32 R98, R98, 0x80, RZ ;  /* 0x0000008062627824 */ /* 0x000fe200078e00ff */
[----:B------:R-:W-:Y:S01]  /*1d50*/  UIADD3 UR41, UR43, UR41, URZ ;  /* 0x000000292b297290 */ /* 0x000fe2000fffe03f */
[----:B------:R-:W-:Y:S01]  /*1d60*/  IMAD.SHL.U32 R10, R99, 0x80, RZ ;  /* 0x00000080630a7824 */ /* 0x000fe200078e00ff */
[----:B------:R-:W-:Y:S01]  /*1d70*/  ULDC UR7, c[0x0][0x288] ;  /* 0x0000a20000077ab9 */ /* 0x000fe20000000800 */
[----:B0-----:R-:W-:Y:S01]  /*1d80*/  IMAD.MOV.U32 R0, RZ, RZ, -0x1 ;  /* 0xffffffffff007424 */ /* 0x001fe200078e00ff */
[----:B------:R-:W-:Y:S01]  /*1d90*/  UISETP.GT.U32.AND UP0, UPT, UR41, 0x6, UPT ;  /* 0x000000062900788c */ /* 0x000fe2000bf04070 */
[----:B------:R-:W-:-:S03]  /*1da0*/  ISETP.GE.AND P0, PT, R98, UR7, PT ;  /* 0x0000000762007c0c */ /* 0x000fc6000bf06270 */
[----:B------:R-:W-:Y:S02]  /*1db0*/  UISETP.LT.U32.AND UP0, UPT, UR43, 0x7, UP0 ;  /* 0x000000072b00788c */ /* 0x000fe40008701070 */
[----:B------:R-:W-:Y:S02]  /*1dc0*/  @UP1 UIMAD.WIDE.U32 UR4, UR41, 0x24924925, URZ ;  /* 0x24924925290418a5 */ /* 0x000fe4000f8e003f */
[----:B------:R-:W-:Y:S02]  /*1dd0*/  USEL UR6, URZ, 0x1, !UP0 ;  /* 0x000000013f067887 */ /* 0x000fe4000c000000 */
[----:B------:R-:W-:Y:S02]  /*1de0*/  @UP1 UIADD3 UR4, UR41, -UR5, URZ ;  /* 0x8000000529041290 */ /* 0x000fe4000fffe03f */
[----:B------:R-:W-:Y:S02]  /*1df0*/  ULOP3.LUT UR40, UR40, UR6, URZ, 0x3c, !UPT ;  /* 0x0000000628287292 */ /* 0x000fe4000f8e3c3f */
[----:B------:R-:W-:-:S03]  /*1e00*/  @UP1 ULEA.HI UR4, UR4, UR5, URZ, 0x1f ;  /* 0x0000000504041291 */ /* 0x000fc6000f8ff83f */
[----:B------:R-:W-:Y:S01]  /*1e10*/  ULDC UR5, c[0x0][0x284] ;  /* 0x0000a10000057ab9 */ /* 0x000fe20000000800 */
[----:B------:R-:W-:Y:S01]  /*1e20*/  @UP1 USHF.R.U32.HI UR4, URZ, 0x2, UR4 ;  /* 0x000000023f041899 */ /* 0x000fe20008011604 */
[----:B------:R-:W-:-:S03]  /*1e30*/  ISETP.GE.OR P0, PT, R10, UR5, P0 ;  /* 0x000000050a007c0c */ /* 0x000fc60008706670 */
[----:B------:R-:W-:-:S10]  /*1e40*/  @UP1 ULOP3.LUT UR40, UR40, 0x1, UR4, 0x78, !UPT ;  /* 0x0000000128281892 */ /* 0x000fd4000f8e7804 */
[----:B------:R-:W-:Y:S05]  /*1e50*/  @P0 BRA `(.L_x_28) ;  /* 0x0000003000c80947 */ /* 0x000fea0003800000 */
[----:B------:R-:W0:Y:S01]  /*1e60*/  LDC.64 R12, c[0x0][0x5c8] ;  /* 0x00017200ff0c7b82 */ /* 0x000e220000000a00 */
[----:B------:R-:W-:Y:S01]  /*1e70*/  SHF.R.S32.HI R11, RZ, 0x1f, R97 ;  /* 0x0000001fff0b7819 */ /* 0x000fe20000011461 */
[----:B------:R-:W-:Y:S01]  /*1e80*/  ULDC.64 UR4, c[0x0][0x5d0] ;  /* 0x0001740000047ab9 */ /* 0x000fe20000000a00 */
[----:B------:R-:W-:Y:S01]  /*1e90*/  LOP3.LUT R8, R98, 0x6, R91, 0xf8, !PT ;  /* 0x0000000662087812 */ /* 0x000fe200078ef85b */
[----:B------:R-:W-:Y:S01]  /*1ea0*/  IMAD.WIDE R14, R99, 0x80, R22 ;  /* 0x00000080630e7825 */ /* 0x000fe200078e0216 */
[----:B------:R-:W-:Y:S02]  /*1eb0*/  BSSY B0, `(.L_x_28) ;  /* 0x000032c000007945 */ /* 0x000fe40003800000 */
[----:B------:R-:W-:Y:S01]  /*1ec0*/  SHF.R.S32.HI R9, RZ, 0x1f, R8 ;  /* 0x0000001fff097819 */ /* 0x000fe20000011408 */
[----:B------:R-:W-:Y:S02]  /*1ed0*/  IMAD R4, R11, UR4, RZ ;  /* 0x000000040b047c24 */ /* 0x000fe4000f8e02ff */
[----:B------:R-:W-:-:S02]  /*1ee0*/  IMAD.IADD R102, R95, 0x1, -R10 ;  /* 0x000000015f667824 */ /* 0x000fc400078e0a0a */
[C---:B------:R-:W-:Y:S02]  /*1ef0*/  IMAD R3, R97.reuse, UR5, R4 ;  /* 0x0000000561037c24 */ /* 0x040fe4000f8e0204 */
[----:B------:R-:W-:Y:S01]  /*1f00*/  IMAD.WIDE.U32 R4, R97, UR4, R8 ;  /* 0x0000000461047c25 */ /* 0x000fe2000f8e0008 */
[----:B------:R-:W-:-:S03]  /*1f10*/  ULDC.64 UR4, c[0x0][0x5c0] ;  /* 0x0001700000047ab9 */ /* 0x000fc60000000a00 */
[----:B------:R-:W-:Y:S02]  /*1f20*/  IMAD.IADD R5, R5, 0x1, R3 ;  /* 0x0000000105057824 */ /* 0x000fe400078e0203 */
[-C--:B0-----:R-:W-:Y:S02]  /*1f30*/  IMAD R3, R15, R12.reuse, RZ ;  /* 0x0000000c0f037224 */ /* 0x081fe400078e02ff */
[----:B------:R-:W-:-:S04]  /*1f40*/  IMAD.WIDE.U32 R4, R14, R12, R4 ;  /* 0x0000000c0e047225 */ /* 0x000fc800078e0004 */
[----:B------:R-:W-:Y:S01]  /*1f50*/  IMAD R3, R14, R13, R3 ;  /* 0x0000000d0e037224 */ /* 0x000fe200078e0203 */
[----:B------:R-:W-:-:S04]  /*1f60*/  IADD3 R4, P0, R4, UR4, RZ ;  /* 0x0000000404047c10 */ /* 0x000fc8000ff1e0ff */
[----:B------:R-:W-:Y:S01]  /*1f70*/  IADD3.X R5, R5, UR5, R3, P0, !PT ;  /* 0x0000000505057c10 */ /* 0x000fe200087fe403 */
[----:B------:R-:W-:Y:S01]  /*1f80*/  IMAD.IADD R3, R89, 0x1, -R98 ;  /* 0x0000000159037824 */ /* 0x000fe200078e0a62 */
[----:B-----5:R-:W-:Y:S02]  /*1f90*/  ISETP.NE.AND P0, PT, R88, RZ, PT ;  /* 0x000000ff5800720c */ /* 0x020fe40003f05270 */
[----:B------:R-:W-:-:S04]  /*1fa0*/  LEA R6, P1, R12, R4, 0x3 ;  /* 0x000000040c067211 */ /* 0x000fc800078218ff */
[----:B------:R-:W-:-:S07]  /*1fb0*/  LEA.HI.X R7, R12, R5, R13, 0x3, P1 ;  /* 0x000000050c077211 */ /* 0x000fce00008f1c0d */
[----:B------:R-:W-:Y:S05]  /*1fc0*/  @!P0 BRA `(.L_x_29) ;  /* 0x0000002400608947 */ /* 0x000fea0003800000 */
[----:B------:R-:W0:Y:S01]  /*1fd0*/  LDC.64 R98, c[0x0][0x5b0] ;  /* 0x00016c00ff627b82 */ /* 0x000e220000000a00 */
[----:B------:R-:W-:Y:S01]  /*1fe0*/  ULDC.64 UR4, c[0x0][0x5b8] ;  /* 0x00016e0000047ab9 */ /* 0x000fe20000000a00 */
[----:B------:R-:W-:Y:S01]  /*1ff0*/  ISETP.GE.AND P1, PT, R102, 0x1, PT ;  /* 0x000000016600780c */ /* 0x000fe20003f26270 */
[----:B------:R-:W-:Y:S01]  /*2000*/  IMAD R10, R11, UR4, RZ ;  /* 0x000000040b0a7c24 */ /* 0x000fe2000f8e02ff */
[----:B------:R-:W-:Y:S01]  /*2010*/  BSSY B1, `(.L_x_30) ;  /* 0x000000e000017945 */ /* 0x000fe20003800000 */
[----:B------:R-:W-:Y:S01]  /*2020*/  IMAD.WIDE.U32 R20, R97, UR4, R8 ;  /* 0x0000000461147c25 */ /* 0x000fe2000f8e0008 */
[----:B------:R-:W-:Y:S02]  /*2030*/  ISETP.LT.OR P5, PT, R3, 0x1, !P1 ;  /* 0x000000010300780c */ /* 0x000fe40004fa1670 */
[----:B------:R-:W1:Y:S01]  /*2040*/  LDC.64 R100, c[0x0][0x5a8] ;  /* 0x00016a00ff647b82 */ /* 0x000e620000000a00 */
[----:B------:R-:W-:Y:S02]  /*2050*/  IMAD R13, R97, UR5, R10 ;  /* 0x00000005610d7c24 */ /* 0x000fe4000f8e020a */
[----:B------:R-:W-:-:S02]  /*2060*/  IMAD.MOV.U32 R12, RZ, RZ, R20 ;  /* 0x000000ffff0c7224 */ /* 0x000fc400078e0014 */
[----:B------:R-:W-:Y:S02]  /*2070*/  IMAD.IADD R13, R21, 0x1, R13 ;  /* 0x00000001150d7824 */ /* 0x000fe400078e020d */
[-C--:B0-----:R-:W-:Y:S02]  /*2080*/  IMAD R10, R15, R98.reuse, RZ ;  /* 0x000000620f0a7224 */ /* 0x081fe400078e02ff */
[----:B------:R-:W-:-:S04]  /*2090*/  IMAD.WIDE.U32 R8, R14, R98, R12 ;  /* 0x000000620e087225 */ /* 0x000fc800078e000c */
[----:B------:R-:W-:Y:S01]  /*20a0*/  IMAD R97, R14, R99, R10 ;  /* 0x000000630e617224 */ /* 0x000fe200078e020a */
[----:B-1----:R-:W-:-:S04]  /*20b0*/  IADD3 R8, P0, R8, R100, RZ ;  /* 0x0000006408087210 */ /* 0x002fc80007f1e0ff */
[----:B------:R-:W-:Y:S01]  /*20c0*/  IADD3.X R9, R101, R9, R97, P0, !PT ;  /* 0x0000000965097210 */ /* 0x000fe200007fe461 */
[----:B------:R-:W-:Y:S08]  /*20d0*/  @P5 BRA `(.L_x_31) ;  /* 0x0000000000045947 */ /* 0x000ff00003800000 */
[----:B------:R0:W5:Y:S02]  /*20e0*/  LDG.E.U8 R96, desc[UR38][R8.64] ;  /* 0x0000002608607981 */ /* 0x000164000c1e1100 */
.L_x_31:
[----:B------:R-:W-:Y:S05]  /*20f0*/  BSYNC B1 ;  /* 0x0000000000017941 */ /* 0x000fea0003800000 */
.L_x_30:
[----:B-----5:R-:W-:Y:S01]  /*2100*/  LOP3.LUT R15, R96, 0xffff, RZ, 0xc0, !PT ;  /* 0x0000ffff600f7812 */ /* 0x020fe200078ec0ff */
[C---:B------:R-:W-:Y:S01]  /*2110*/  IMAD.SHL.U32 R10, R98.reuse, 0x8, RZ ;  /* 0x00000008620a7824 */ /* 0x040fe200078e00ff */
[----:B------:R-:W-:Y:S01]  /*2120*/  SHF.L.U64.HI R11, R98, 0x3, R99 ;  /* 0x00000003620b7819 */ /* 0x000fe20000010263 */
[----:B------:R-:W-:Y:S01]  /*2130*/  BSSY B1, `(.L_x_32) ;  /* 0x000000e000017945 */ /* 0x000fe20003800000 */
[----:B------:R-:W-:Y:S02]  /*2140*/  PRMT R15, R15, 0x8880, RZ ;  /* 0x000088800f0f7816 */ /* 0x000fe400000000ff */
[----:B------:R-:W-:Y:S01]  /*2150*/  ISETP.LT.OR P2, PT, R3, 0x2, !P1 ;  /* 0x000000020300780c */ /* 0x000fe20004f41670 */
[----:B------:R-:W-:Y:S01]  /*2160*/  IMAD.WIDE.U32 R10, R14, R98, R10 ;  /* 0x000000620e0a7225 */ /* 0x000fe200078e000a */
[----:B------:R-:W-:-:S03]  /*2170*/  ISETP.GE.AND P0, PT, R102, 0x9, PT ;  /* 0x000000096600780c */ /* 0x000fc60003f06270 */
[----:B------:R-:W-:Y:S01]  /*2180*/  IMAD R14, R15, R88, RZ ;  /* 0x000000580f0e7224 */ /* 0x000fe200078e02ff */
[----:B------:R-:W-:Y:S01]  /*2190*/  IADD3 R10, P3, P4, R20, R100, R10 ;  /* 0x00000064140a7210 */ /* 0x000fe20007c7e00a */
[----:B------:R-:W-:Y:S02]  /*21a0*/  IMAD.IADD R20, R97, 0x1, R11 ;  /* 0x0000000161147824 */ /* 0x000fe400078e020b */
[----:B------:R-:W-:-:S05]  /*21b0*/  @!P5 IMAD R15, R24, R19, R14 ;  /* 0x00000013180fd224 */ /* 0x000fca00078e020e */
[----:B------:R1:W-:Y:S01]  /*21c0*/  @!P5 STG.E.U8 desc[UR38][R4.64], R15 ;  /* 0x0000000f0400d986 */ /* 0x0003e2000c101126 */
[----:B------:R-:W-:Y:S05]  /*21d0*/  @P2 BRA `(.L_x_33) ;  /* 0x00000000000c2947 */ /* 0x000fea0003800000 */
[----:B------:R-:W1:Y:S02]  /*21e0*/  LDG.E.U8 R96, desc[UR38][R8.64+0x1] ;  /* 0x0000012608607981 */ /* 0x000e64000c1e1100 */
[----:B-1----:R-:W-:-:S05]  /*21f0*/  PRMT R15, R96, 0x8880, RZ ;  /* 0x00008880600f7816 */ /* 0x002fca00000000ff */
[----:B------:R-:W-:-:S07]  /*2200*/  IMAD R14, R15, R88, RZ ;  /* 0x000000580f0e7224 */ /* 0x000fce00078e02ff */
.L_x_33:
[----:B------:R-:W-:Y:S05]  /*2210*/  BSYNC B1 ;  /* 0x0000000000017941 */ /* 0x000fea0003800000 */
.L_x_32:
[----:B------:R-:W-:Y:S01]  /*2220*/  ISETP.LT.OR P5, PT, R3, 0x1, !P0 ;  /* 0x000000010300780c */ /* 0x000fe200047a1670 */
[----:B------:R-:W-:Y:S01]  /*2230*/  @!P2 IMAD R25, R25, R19, R14 ;  /* 0x000000131919a224 */ /* 0x000fe200078e020e */
[----:B------:R-:W-:Y:S01]  /*2240*/  BSSY B1, `(.L_x_34) ;  /* 0x000000a000017945 */ /* 0x000fe20003800000 */
[----:B------:R-:W-:Y:S02]  /*2250*/  IADD3.X R11, R13, R101, R20, P3, P4 ;  /* 0x000000650d0b7210 */ /* 0x000fe40001fe8414 */
[C---:B------:R-:W-:Y:S01]  /*2260*/  ISETP.LT.OR P3, PT, R3.reuse, 0x2, !P0 ;  /* 0x000000020300780c */ /* 0x040fe20004761670 */
[----:B------:R2:W-:Y:S01]  /*2270*/  @!P2 STG.E.U8 desc[UR38][R4.64+0x1], R25 ;  /* 0x000001190400a986 */ /* 0x0005e2000c101126 */
[C---:B------:R-:W-:Y:S02]  /*2280*/  ISETP.LT.OR P4, PT, R3.reuse, 0x9, !P1 ;  /* 0x000000090300780c */ /* 0x040fe40004f81670 */
[----:B------:R-:W-:-:S04]  /*2290*/  ISETP.LT.OR P2, PT, R3, 0xa, !P1 ;  /* 0x0000000a0300780c */ /* 0x000fc80004f41670 */
[----:B------:R-:W-:Y:S09]  /*22a0*/  @P5 BRA `(.L_x_35) ;  /* 0x00000000000c5947 */ /* 0x000ff20003800000 */
[----:B------:R-:W3:Y:S02]  /*22b0*/  LDG.E.U8 R96, desc[UR38][R10.64] ;  /* 0x000000260a607981 */ /* 0x000ee4000c1e1100 */
[----:B---3--:R-:W-:-:S05]  /*22c0*/  PRMT R13, R96, 0x8880, RZ ;  /* 0x00008880600d7816 */ /* 0x008fca00000000ff */
[----:B------:R-:W-:-:S07]  /*22d0*/  IMAD R14, R13, R88, RZ ;  /* 0x000000580d0e7224 */ /* 0x000fce00078e02ff */
.L_x_35:
[----:B------:R-:W-:Y:S05]  /*22e0*/  BSYNC B1 ;  /* 0x0000000000017941 */ /* 0x000fea0003800000 */
.L_x_34:
[----:B------:R-:W-:Y:S01]  /*22f0*/  @!P5 IMAD R13, R26, R19, R14 ;  /* 0x000000131a0dd224 */ /* 0x000fe200078e020e */
[----:B------:R-:W-:Y:S04]  /*2300*/  BSSY B1, `(.L_x_36) ;  /* 0x0000006000017945 */ /* 0x000fe80003800000 */
[----:B------:R3:W-:Y:S01]  /*2310*/  @!P5 STG.E.U8 desc[UR38][R6.64], R13 ;  /* 0x0000000d0600d986 */ /* 0x0007e2000c101126 */
[----:B------:R-:W-:Y:S05]  /*2320*/  @P3 BRA `(.L_x_37) ;  /* 0x00000000000c3947 */ /* 0x000fea0003800000 */
[----:B------:R-:W3:Y:S02]  /*2330*/  LDG.E.U8 R96, desc[UR38][R10.64+0x1] ;  /* 0x000001260a607981 */ /* 0x000ee4000c1e1100 */
[----:B---3--:R-:W-:-:S05]  /*2340*/  PRMT R13, R96, 0x8880, RZ ;  /* 0x00008880600d7816 */ /* 0x008fca00000000ff */
[----:B------:R-:W-:-:S07]  /*2350*/  IMAD R14, R13, R88, RZ ;  /* 0x000000580d0e7224 */ /* 0x000fce00078e02ff */
.L_x_37:
[----:B------:R-:W-:Y:S05]  /*2360*/  BSYNC B1 ;  /* 0x0000000000017941 */ /* 0x000fea0003800000 */
.L_x_36:
[----:B------:R-:W-:Y:S01]  /*2370*/  @!P3 IMAD R27, R27, R19, R14 ;  /* 0x000000131b1bb224 */ /* 0x000fe200078e020e */
[----:B------:R-:W-:Y:S04]  /*2380*/  BSSY B1, `(.L_x_38) ;  /* 0x0000006000017945 */ /* 0x000fe80003800000 */
[----:B------:R4:W-:Y:S01]  /*2390*/  @!P3 STG.E.U8 desc[UR38][R6.64+0x1], R27 ;  /* 0x0000011b0600b986 */ /* 0x0009e2000c101126 */
[----:B------:R-:W-:Y:S05]  /*23a0*/  @P4 BRA `(.L_x_39) ;  /* 0x00000000000c4947 */ /* 0x000fea0003800000 */
[----:B------:R-:W3:Y:S02]  /*23b0*/  LDG.E.U8 R96, desc[UR38][R8.64+0x8] ;  /* 0x0000082608607981 */ /* 0x000ee4000c1e1100 */
[----:B---3--:R-:W-:-:S05]  /*23c0*/  PRMT R13, R96, 0x8880, RZ ;  /* 0x00008880600d7816 */ /* 0x008fca00000000ff */
[----:B------:R-:W-:-:S07]  /*23d0*/  IMAD R14, R13, R88, RZ ;  /* 0x000000580d0e7224 */ /* 0x000fce00078e02ff */
.L_x_39:
[----:B------:R-:W-:Y:S05]  /*23e0*/  BSYNC B1 ;  /* 0x0000000000017941 */ /* 0x000fea0003800000 */
.L_x_38:
[----:B---3--:R-:W-:Y:S01]  /*23f0*/  @!P4 IMAD R13, R28, R19, R14 ;  /* 0x000000131c0dc224 */ /* 0x008fe200078e020e */
[----:B------:R-:W-:Y:S04]  /*2400*/  BSSY B1, `(.L_x_40) ;  /* 0x0000006000017945 */ /* 0x000fe80003800000 */
[----:B------:R3:W-:Y:S01]  /*2410*/  @!P4 STG.E.U8 desc[UR38][R4.64+0x8], R13 ;  /* 0x0000080d0400c986 */ /* 0x0007e2000c101126 */
[----:B------:R-:W-:Y:S05]  /*2420*/  @P2 BRA `(.L_x_41) ;  /* 0x00000000000c2947 */ /* 0x000fea0003800000 */
[----:B------:R-:W3:Y:S02]  /*2430*/  LDG.E.U8 R96, desc[UR38][R8.64+0x9] ;  /* 0x0000092608607981 */ /* 0x000ee4000c1e1100 */
[----:B---3--:R-:W-:-:S05]  /*2440*/  PRMT R13, R96, 0x8880, RZ ;  /* 0x00008880600d7816 */ /* 0x008fca00000000ff */
[----:B------:R-:W-:-:S07]  /*2450*/  IMAD R14, R13, R88, RZ ;  /* 0x000000580d0e7224 */ /* 0x000fce00078e02ff */
.L_x_41:
[----:B------:R-:W-:Y:S05]  /*2460*/  BSYNC B1 ;  /* 0x0000000000017941 */ /* 0x000fea0003800000 */
.L_x_40:
[----:B------:R-:W-:Y:S01]  /*2470*/  ISETP.LT.OR P4, PT, R3, 0x9, !P0 ;  /* 0x000000090300780c */ /* 0x000fe20004781670 */
[----:B------:R-:W-:Y:S01]  /*2480*/  @!P2 IMAD R29, R29, R19, R14 ;  /* 0x000000131d1da224 */ /* 0x000fe200078e020e */
[----:B------:R-:W-:Y:S01]  /*2490*/  BSSY B1, `(.L_x_42) ;  /* 0x0000009000017945 */ /* 0x000fe20003800000 */
[C---:B------:R-:W-:Y:S02]  /*24a0*/  ISETP.LT.OR P3, PT, R3.reuse, 0xa, !P0 ;  /* 0x0000000a0300780c */ /* 0x040fe40004761670 */
[C---:B------:R-:W-:Y:S01]  /*24b0*/  ISETP.LT.OR P5, PT, R3.reuse, 0x11, !P1 ;  /* 0x000000110300780c */ /* 0x040fe20004fa1670 */
[----:B------:R0:W-:Y:S01]  /*24c0*/  @!P2 STG.E.U8 desc[UR38][R4.64+0x9], R29 ;  /* 0x0000091d0400a986 */ /* 0x0001e2000c101126 */
[----:B------:R-:W-:-:S06]  /*24d0*/  ISETP.LT.OR P2, PT, R3, 0x12, !P1 ;  /* 0x000000120300780c */ /* 0x000fcc0004f41670 */
[----:B------:R-:W-:Y:S07]  /*24e0*/  @P4 BRA `(.L_x_43) ;  /* 0x00000000000c4947 */ /* 0x000fee0003800000 */
[----:B------:R-:W3:Y:S02]  /*24f0*/  LDG.E.U8 R96, desc[UR38][R10.64+0x8] ;  /* 0x000008260a607981 */ /* 0x000ee4000c1e1100 */
[----:B---3--:R-:W-:-:S05]  /*2500*/  PRMT R13, R96, 0x8880, RZ ;  /* 0x00008880600d7816 */ /* 0x008fca00000000ff */
[----:B------:R-:W-:-:S07]  /*2510*/  IMAD R14, R13, R88, RZ ;  /* 0x000000580d0e7224 */ /* 0x000fce00078e02ff */
.L_x_43:
[----:B------:R-:W-:Y:S05]  /*2520*/  BSYNC B1 ;  /* 0x0000000000017941 */ /* 0x000fea0003800000 */
.L_x_42:
[----:B---3--:R-:W-:Y:S01]  /*2530*/  @!P4 IMAD R13, R30, R19, R14 ;  /* 0x000000131e0dc224 */ /* 0x008fe200078e020e */
[----:B------:R-:W-:Y:S04]  /*2540*/  BSSY B1, `(.L_x_44) ;  /* 0x0000006000017945 */ /* 0x000fe80003800000 */
[----:B------:R3:W-:Y:S01]  /*2550*/  @!P4 STG.E.U8 desc[UR38][R6.64+0x8], R13 ;  /* 0x0000080d0600c986 */ /* 0x0007e2000c101126 */
[----:B------:R-:W-:Y:S05]  /*2560*/  @P3 BRA `(.L_x_45) ;  /* 0x00000000000c3947 */ /* 0x000fea0003800000 */
[----:B------:R-:W3:Y:S02]  /*2570*/  LDG.E.U8 R96, desc[UR38][R10.64+0x9] ;  /* 0x000009260a607981 */ /* 0x000ee4000c1e1100 */
[----:B---3--:R-:W-:-:S05]  /*2580*/  PRMT R13, R96, 0x8880, RZ ;  /* 0x00008880600d7816 */ /* 0x008fca00000000ff */
[----:B------:R-:W-:-:S07]  /*2590*/  IMAD R14, R13, R88, RZ ;  /* 0x000000580d0e7224 */ /* 0x000fce00078e02ff */
.L_x_45:
[----:B------:R-:W-:Y:S05]  /*25a0*/  BSYNC B1 ;  /* 0x0000000000017941 */ /* 0x000fea0003800000 */
.L_x_44:
[----:B------:R-:W-:Y:S01]  /*25b0*/  @!P3 IMAD R31, R31, R19, R14 ;  /* 0x000000131f1fb224 */ /* 0x000fe200078e020e */
[----:B------:R-:W-:Y:S04]  /*25c0*/  BSSY B1, `(.L_x_46) ;  /* 0x0000006000017945 */ /* 0x000fe80003800000 */
[----:B------:R0:W-:Y:S01]  /*25d0*/  @!P3 STG.E.U8 desc[UR38][R6.64+0x9], R31 ;  /* 0x0000091f0600b986 */ /* 0x0001e2000c101126 */
[----:B------:R-:W-:Y:S05]  /*25e0*/  @P5 BRA `(.L_x_47) ;  /* 0x00000000000c5947 */ /* 0x000fea0003800000 */
[----:B------:R-:W3:Y:S02]  /*25f0*/  LDG.E.U8 R96, desc[UR38][R8.64+0x10] ;  /* 0x0000102608607981 */ /* 0x000ee4000c1e1100 */
[----:B---3--:R-:W-:-:S05]  /*2600*/  PRMT R13, R96, 0x8880, RZ ;  /* 0x00008880600d7816 */ /* 0x008fca00000000ff */
[----:B------:R-:W-:-:S07]  /*2610*/  IMAD R14, R13, R88, RZ ;  /* 0x000000580d0e7224 */ /* 0x000fce00078e02ff */
.L_x_47:
[----:B------:R-:W-:Y:S05]  /*2620*/  BSYNC B1 ;  /* 0x0000000000017941 */ /* 0x000fea0003800000 */
.L_x_46:
[----:B---3--:R-:W-:Y:S01]  /*2630*/  @!P5 IMAD R13, R32, R19, R14 ;  /* 0x00000013200dd224 */ /* 0x008fe200078e020e */
[----:B------:R-:W-:Y:S04]  /*2640*/  BSSY B1, `(.L_x_48) ;  /* 0x0000006000017945 */ /* 0x000fe80003800000 */
[----:B------:R3:W-:Y:S01]  /*2650*/  @!P5 STG.E.U8 desc[UR38][R4.64+0x10], R13 ;  /* 0x0000100d0400d986 */ /* 0x0007e2000c101126 */
[----:B------:R-:W-:Y:S05]  /*2660*/  @P2 BRA `(.L_x_49) ;  /* 0x00000000000c2947 */ /* 0x000fea0003800000 */
[----:B------:R-:W3:Y:S02]  /*2670*/  LDG.E.U8 R96, desc[UR38][R8.64+0x11] ;  /* 0x0000112608607981 */ /* 0x000ee4000c1e1100 */
[----:B---3--:R-:W-:-:S05]  /*2680*/  PRMT R13, R96, 0x8880, RZ ;  /* 0x00008880600d7816 */ /* 0x008fca00000000ff */
[----:B------:R-:W-:-:S07]  /*2690*/  IMAD R14, R13, R88, RZ ;  /* 0x000000580d0e7224 */ /* 0x000fce00078e02ff */
.L_x_49:
[----:B------:R-:W-:Y:S05]  /*26a0*/  BSYNC B1 ;  /* 0x0000000000017941 */ /* 0x000fea0003800000 */
.L_x_48:
        /* <DEDUP_REMOVED lines=11> */
.L_x_51:
[----:B------:R-:W-:Y:S05]  /*2760*/  BSYNC B1 ;  /* 0x0000000000017941 */ /* 0x000fea0003800000 */
.L_x_50:
[----:B---3--:R-:W-:Y:S01]  /*2770*/  @!P4 IMAD R13, R34, R19, R14 ;  /* 0x00000013220dc224 */ /* 0x008fe200078e020e */
[----:B------:R-:W-:Y:S04]  /*2780*/  BSSY B1, `(.L_x_52) ;  /* 0x0000006000017945 */ /* 0x000fe80003800000 */
[----:B------:R3:W-:Y:S01]  /*2790*/  @!P4 STG.E.U8 desc[UR38][R6.64+0x10], R13 ;  /* 0x0000100d0600c986 */ /* 0x0007e2000c101126 */
[----:B------:R-:W-:Y:S05]  /*27a0*/  @P3 BRA `(.L_x_53) ;  /* 0x00000000000c3947 */ /* 0x000fea0003800000 */
[----:B------:R-:W3:Y:S02]  /*27b0*/  LDG.E.U8 R96, desc[UR38][R10.64+0x11] ;  /* 0x000011260a607981 */ /* 0x000ee4000c1e1100 */
[----:B---3--:R-:W-:-:S05]  /*27c0*/  PRMT R13, R96, 0x8880, RZ ;  /* 0x00008880600d7816 */ /* 0x008fca00000000ff */
[----:B------:R-:W-:-:S07]  /*27d0*/  IMAD R14, R13, R88, RZ ;  /* 0x000000580d0e7224 */ /* 0x000fce00078e02ff */
.L_x_53:
[----:B------:R-:W-:Y:S05]  /*27e0*/  BSYNC B1 ;  /* 0x0000000000017941 */ /* 0x000fea0003800000 */
.L_x_52:
[----:B------:R-:W-:Y:S01]  /*27f0*/  @!P3 IMAD R35, R35, R19, R14 ;  /* 0x000000132323b224 */ /* 0x000fe200078e020e */
[----:B------:R-:W-:Y:S04]  /*2800*/  BSSY B1, `(.L_x_54) ;  /* 0x0000006000017945 */ /* 0x000fe80003800000 */
[----:B------:R0:W-:Y:S01]  /*2810*/  @!P3 STG.E.U8 desc[UR38][R6.64+0x11], R35 ;  /* 0x000011230600b986 */ /* 0x0001e2000c101126 */
[----:B------:R-:W-:Y:S05]  /*2820*/  @P5 BRA `(.L_x_55) ;  /* 0x00000000000c5947 */ /* 0x000fea0003800000 */
[----:B------:R-:W3:Y:S02]  /*2830*/  LDG.E.U8 R96, desc[UR38][R8.64+0x18] ;  /* 0x0000182608607981 */ /* 0x000ee4000c1e1100 */
[----:B---3--:R-:W-:-:S05]  /*2840*/  PRMT R13, R96, 0x8880, RZ ;  /* 0x00008880600d7816 */ /* 0x008fca00000000ff */
[----:B------:R-:W-:-:S07]  /*2850*/  IMAD R14, R13, R88, RZ ;  /* 0x000000580d0e7224 */ /* 0x000fce00078e02ff */
.L_x_55:
[----:B------:R-:W-:Y:S05]  /*2860*/  BSYNC B1 ;  /* 0x0000000000017941 */ /* 0x000fea0003800000 */
.L_x_54:
[----:B---3--:R-:W-:Y:S01]  /*2870*/  @!P5 IMAD R13, R36, R19, R14 ;  /* 0x00000013240dd224 */ /* 0x008fe200078e020e */
[----:B------:R-:W-:Y:S04]  /*2880*/  BSSY B1, `(.L_x_56) ;  /* 0x0000006000017945 */ /* 0x000fe80003800000 */
[----:B------:R3:W-:Y:S01]  /*2890*/  @!P5 STG.E.U8 desc[UR38][R4.64+0x18], R13 ;  /* 0x0000180d0400d986 */ /* 0x0007e2000c101126 */
[----:B------:R-:W-:Y:S05]  /*28a0*/  @P2 BRA `(.L_x_57) ;  /* 0x00000000000c2947 */ /* 0x000fea0003800000 */
[----:B------:R-:W3:Y:S02]  /*28b0*/  LDG.E.U8 R96, desc[UR38][R8.64+0x19] ;  /* 0x0000192608607981 */ /* 0x000ee4000c1e1100 */
[----:B---3--:R-:W-:-:S05]  /*28c0*/  PRMT R13, R96, 0x8880, RZ ;  /* 0x00008880600d7816 */ /* 0x008fca00000000ff */
[----:B------:R-:W-:-:S07]  /*28d0*/  IMAD R14, R13, R88, RZ ;  /* 0x000000580d0e7224 */ /* 0x000fce00078e02ff */
.L_x_57:
[----:B------:R-:W-:Y:S05]  /*28e0*/  BSYNC B1 ;  /* 0x0000000000017941 */ /* 0x000fea0003800000 */
.L_x_56:
        /* <DEDUP_REMOVED lines=11> */
.L_x_59:
[----:B------:R-:W-:Y:S05]  /*29a0*/  BSYNC B1 ;  /* 0x0000000000017941 */ /* 0x000fea0003800000 */
.L_x_58:
[----:B---3--:R-:W-:Y:S01]  /*29b0*/  @!P4 IMAD R13, R38, R19, R14 ;  /* 0x00000013260dc224 */ /* 0x008fe200078e020e */
[----:B------:R-:W-:Y:S04]  /*29c0*/  BSSY B1, `(.L_x_60) ;  /* 0x0000006000017945 */ /* 0x000fe80003800000 */
[----:B------:R3:W-:Y:S01]  /*29d0*/  @!P4 STG.E.U8 desc[UR38][R6.64+0x18], R13 ;  /* 0x0000180d0600c986 */ /* 0x0007e2000c101126 */
[----:B------:R-:W-:Y:S05]  /*29e0*/  @P3 BRA `(.L_x_61) ;  /* 0x00000000000c3947 */ /* 0x000fea0003800000 */
[----:B------:R-:W3:Y:S02]  /*29f0*/  LDG.E.U8 R96, desc[UR38][R10.64+0x19] ;  /* 0x000019260a607981 */ /* 0x000ee4000c1e1100 */
[----:B---3--:R-:W-:-:S05]  /*2a00*/  PRMT R13, R96, 0x8880, RZ ;  /* 0x00008880600d7816 */ /* 0x008fca00000000ff */
[----:B------:R-:W-:-:S07]  /*2a10*/  IMAD R14, R13, R88, RZ ;  /* 0x000000580d0e7224 */ /* 0x000fce00078e02ff */
.L_x_61:
[----:B------:R-:W-:Y:S05]  /*2a20*/  BSYNC B1 ;  /* 0x0000000000017941 */ /* 0x000fea0003800000 */
.L_x_60:
[----:B------:R-:W-:Y:S01]  /*2a30*/  @!P3 IMAD R39, R39, R19, R14 ;  /* 0x000000132727b224 */ /* 0x000fe200078e020e */
[----:B------:R-:W-:Y:S04]  /*2a40*/  BSSY B1, `(.L_x_62) ;  /* 0x0000006000017945 */ /* 0x000fe80003800000 */
[----:B------:R0:W-:Y:S01]  /*2a50*/  @!P3 STG.E.U8 desc[UR38][R6.64+0x19], R39 ;  /* 0x000019270600b986 */ /* 0x0001e2000c101126 */
[----:B------:R-:W-:Y:S05]  /*2a60*/  @P5 BRA `(.L_x_63) ;  /* 0x00000000000c5947 */ /* 0x000fea0003800000 */
[----:B------:R-:W3:Y:S02]  /*2a70*/  LDG.E.U8 R96, desc[UR38][R8.64+0x20] ;  /* 0x0000202608607981 */ /* 0x000ee4000c1e1100 */
[----:B---3--:R-:W-:-:S05]  /*2a80*/  PRMT R13, R96, 0x8880, RZ ;  /* 0x00008880600d7816 */ /* 0x008fca00000000ff */
[----:B------:R-:W-:-:S07]  /*2a90*/  IMAD R14, R13, R88, RZ ;  /* 0x000000580d0e7224 */ /* 0x000fce00078e02ff */
.L_x_63:
[----:B------:R-:W-:Y:S05]  /*2aa0*/  BSYNC B1 ;  /* 0x0000000000017941 */ /* 0x000fea0003800000 */
.L_x_62:
[----:B---3--:R-:W-:Y:S01]  /*2ab0*/  @!P5 IMAD R13, R40, R19, R14 ;  /* 0x00000013280dd224 */ /* 0x008fe200078e020e */
[----:B------:R-:W-:Y:S04]  /*2ac0*/  BSSY B1, `(.L_x_64) ;  /* 0x0000006000017945 */ /* 0x000fe80003800000 */
[----:B------:R3:W-:Y:S01]  /*2ad0*/  @!P5 STG.E.U8 desc[UR38][R4.64+0x20], R13 ;  /* 0x0000200d0400d986 */ /* 0x0007e2000c101126 */
[----:B------:R-:W-:Y:S05]  /*2ae0*/  @P2 BRA `(.L_x_65) ;  /* 0x00000000000c2947 */ /* 0x000fea0003800000 */
[----:B------:R-:W3:Y:S02]  /*2af0*/  LDG.E.U8 R96, desc[UR38][R8.64+0x21] ;  /* 0x0000212608607981 */ /* 0x000ee4000c1e1100 */
[----:B---3--:R-:W-:-:S05]  /*2b00*/  PRMT R13, R96, 0x8880, RZ ;  /* 0x00008880600d7816 */ /* 0x008fca00000000ff */
[----:B------:R-:W-:-:S07]  /*2b10*/  IMAD R14, R13, R88, RZ ;  /* 0x000000580d0e7224 */ /* 0x000fce00078e02ff */
.L_x_65:
[----:B------:R-:W-:Y:S05]  /*2b20*/  BSYNC B1 ;  /* 0x0000000000017941 */ /* 0x000fea0003800000 */
.L_x_64:
        /* <DEDUP_REMOVED lines=11> */
.L_x_67:
[----:B------:R-:W-:Y:S05]  /*2be0*/  BSYNC B1 ;  /* 0x0000000000017941 */ /* 0x000fea0003800000 */
.L_x_66:
[----:B---3--:R-:W-:Y:S01]  /*2bf0*/  @!P4 IMAD R13, R42, R19, R14 ;  /* 0x000000132a0dc224 */ /* 0x008fe200078e020e */
[----:B------:R-:W-:Y:S04]  /*2c00*/  BSSY B1, `(.L_x_68) ;  /* 0x0000006000017945 */ /* 0x000fe80003800000 */
[----:B------:R3:W-:Y:S01]  /*2c10*/  @!P4 STG.E.U8 desc[UR38][R6.64+0x20], R13 ;  /* 0x0000200d0600c986 */ /* 0x0007e2000c101126 */
[----:B------:R-:W-:Y:S05]  /*2c20*/  @P3 BRA `(.L_x_69) ;  /* 0x00000000000c3947 */ /* 0x000fea0003800000 */
[----:B------:R-:W3:Y:S02]  /*2c30*/  LDG.E.U8 R96, desc[UR38][R10.64+0x21] ;  /* 0x000021260a607981 */ /* 0x000ee4000c1e1100 */
[----:B---3--:R-:W-:-:S05]  /*2c40*/  PRMT R13, R96, 0x8880, RZ ;  /* 0x00008880600d7816 */ /* 0x008fca00000000ff */
[----:B------:R-:W-:-:S07]  /*2c50*/  IMAD R14, R13, R88, RZ ;  /* 0x000000580d0e7224 */ /* 0x000fce00078e02ff */
.L_x_69:
[----:B------:R-:W-:Y:S05]  /*2c60*/  BSYNC B1 ;  /* 0x0000000000017941 */ /* 0x000fea0003800000 */
.L_x_68:
[----:B------:R-:W-:Y:S01]  /*2c70*/  @!P3 IMAD R43, R43, R19, R14 ;  /* 0x000000132b2bb224 */ /* 0x000fe200078e020e */
[----:B------:R-:W-:Y:S04]  /*2c80*/  BSSY B1, `(.L_x_70) ;  /* 0x0000006000017945 */ /* 0x000fe80003800000 */
[----:B------:R0:W-:Y:S01]  /*2c90*/  @!P3 STG.E.U8 desc[UR38][R6.64+0x21], R43 ;  /* 0x0000212b0600b986 */ /* 0x0001e2000c101126 */
[----:B------:R-:W-:Y:S05]  /*2ca0*/  @P5 BRA `(.L_x_71) ;  /* 0x00000000000c5947 */ /* 0x000fea0003800000 */
[----:B------:R-:W3:Y:S02]  /*2cb0*/  LDG.E.U8 R96, desc[UR38][R8.64+0x28] ;  /* 0x0000282608607981 */ /* 0x000ee4000c1e1100 */
[----:B---3--:R-:W-:-:S05]  /*2cc0*/  PRMT R13, R96, 0x8880, RZ ;  /* 0x00008880600d7816 */ /* 0x008fca00000000ff */
[----:B------:R-:W-:-:S07]  /*2cd0*/  IMAD R14, R13, R88, RZ ;  /* 0x000000580d0e7224 */ /* 0x000fce00078e02ff */
.L_x_71:
[----:B------:R-:W-:Y:S05]  /*2ce0*/  BSYNC B1 ;  /* 0x0000000000017941 */ /* 0x000fea0003800000 */
.L_x_70:
[----:B---3--:R-:W-:Y:S01]  /*2cf0*/  @!P5 IMAD R13, R44, R19, R14 ;  /* 0x000000132c0dd224 */ /* 0x008fe200078e020e */
[----:B------:R-:W-:Y:S04]  /*2d00*/  BSSY B1, `(.L_x_72) ;  /* 0x0000006000017945 */ /* 0x000fe80003800000 */
[----:B------:R3:W-:Y:S01]  /*2d10*/  @!P5 STG.E.U8 desc[UR38][R4.64+0x28], R13 ;  /* 0x0000280d0400d986 */ /* 0x0007e2000c101126 */
[----:B------:R-:W-:Y:S05]  /*2d20*/  @P2 BRA `(.L_x_73) ;  /* 0x00000000000c2947 */ /* 0x000fea0003800000 */
[----:B------:R-:W3:Y:S02]  /*2d30*/  LDG.E.U8 R96, desc[UR38][R8.64+0x29] ;  /* 0x0000292608607981 */ /* 0x000ee4000c1e1100 */
[----:B---3--:R-:W-:-:S05]  /*2d40*/  PRMT R13, R96, 0x8880, RZ ;  /* 0x00008880600d7816 */ /* 0x008fca00000000ff */
[----:B------:R-:W-:-:S07]  /*2d50*/  IMAD R14, R13, R88, RZ ;  /* 0x000000580d0e7224 */ /* 0x000fce00078e02ff */
.L_x_73:
[----:B------:R-:W-:Y:S05]  /*2d60*/  BSYNC B1 ;  /* 0x0000000000017941 */ /* 0x000fea0003800000 */
.L_x_72:
        /* <DEDUP_REMOVED lines=11> */
.L_x_75:
[----:B------:R-:W-:Y:S05]  /*2e20*/  BSYNC B1 ;  /* 0x0000000000017941 */ /* 0x000fea0003800000 */
.L_x_74:
[----:B---3--:R-:W-:Y:S01]  /*2e30*/  @!P4 IMAD R13, R46, R19, R14 ;  /* 0x000000132e0dc224 */ /* 0x008fe200078e020e */
[----:B------:R-:W-:Y:S04]  /*2e40*/  BSSY B1, `(.L_x_76) ;  /* 0x0000006000017945 */ /* 0x000fe80003800000 */
[----:B------:R3:W-:Y:S01]  /*2e50*/  @!P4 STG.E.U8 desc[UR38][R6.64+0x28], R13 ;  /* 0x0000280d0600c986 */ /* 0x0007e2000c101126 */
[----:B------:R-:W-:Y:S05]  /*2e60*/  @P3 BRA `(.L_x_77) ;  /* 0x00000000000c3947 */ /* 0x000fea0003800000 */
[----:B------:R-:W3:Y:S02]  /*2e70*/  LDG.E.U8 R96, desc[UR38][R10.64+0x29] ;  /* 0x000029260a607981 */ /* 0x000ee4000c1e1100 */
[----:B---3--:R-:W-:-:S05]  /*2e80*/  PRMT R13, R96, 0x8880, RZ ;  /* 0x00008880600d7816 */ /* 0x008fca00000000ff */
[----:B------:R-:W-:-:S07]  /*2e90*/  IMAD R14, R13, R88, RZ ;  /* 0x000000580d0e7224 */ /* 0x000fce00078e02ff */
.L_x_77:
[----:B------:R-:W-:Y:S05]  /*2ea0*/  BSYNC B1 ;  /* 0x0000000000017941 */ /* 0x000fea0003800000 */
.L_x_76:
[----:B------:R-:W-:Y:S01]  /*2eb0*/  @!P3 IMAD R47, R47, R19, R14 ;  /* 0x000000132f2fb224 */ /* 0x000fe200078e020e */
[----:B------:R-:W-:Y:S04]  /*2ec0*/  BSSY B1, `(.L_x_78) ;  /* 0x0000006000017945 */ /* 0x000fe80003800000 */
[----:B------:R0:W-:Y:S01]  /*2ed0*/  @!P3 STG.E.U8 desc[UR38][R6.64+0x29], R47 ;  /* 0x0000292f0600b986 */ /* 0x0001e2000c101126 */
[----:B------:R-:W-:Y:S05]  /*2ee0*/  @P5 BRA `(.L_x_79) ;  /* 0x00000000000c5947 */ /* 0x000fea0003800000 */
[----:B------:R-:W3:Y:S02]  /*2ef0*/  LDG.E.U8 R96, desc[UR38][R8.64+0x30] ;  /* 0x0000302608607981 */ /* 0x000ee4000c1e1100 */
[----:B---3--:R-:W-:-:S05]  /*2f00*/  PRMT R13, R96, 0x8880, RZ ;  /* 0x00008880600d7816 */ /* 0x008fca00000000ff */
[----:B------:R-:W-:-:S07]  /*2f10*/  IMAD R14, R13, R88, RZ ;  /* 0x000000580d0e7224 */ /* 0x000fce00078e02ff */
.L_x_79:
[----:B------:R-:W-:Y:S05]  /*2f20*/  BSYNC B1 ;  /* 0x0000000000017941 */ /* 0x000fea0003800000 */
.L_x_78:
[----:B---3--:R-:W-:Y:S01]  /*2f30*/  @!P5 IMAD R13, R48, R19, R14 ;  /* 0x00000013300dd224 */ /* 0x008fe200078e020e */
[----:B------:R-:W-:Y:S04]  /*2f40*/  BSSY B1, `(.L_x_80) ;  /* 0x0000006000017945 */ /* 0x000fe80003800000 */
[----:B------:R3:W-:Y:S01]  /*2f50*/  @!P5 STG.E.U8 desc[UR38][R4.64+0x30], R13 ;  /* 0x0000300d0400d986 */ /* 0x0007e2000c101126 */
[----:B------:R-:W-:Y:S05]  /*2f60*/  @P2 BRA `(.L_x_81) ;  /* 0x00000000000c2947 */ /* 0x000fea0003800000 */
[----:B------:R-:W3:Y:S02]  /*2f70*/  LDG.E.U8 R96, desc[UR38][R8.64+0x31] ;  /* 0x0000312608607981 */ /* 0x000ee4000c1e1100 */
[----:B---3--:R-:W-:-:S05]  /*2f80*/  PRMT R13, R96, 0x8880, RZ ;  /* 0x00008880600d7816 */ /* 0x008fca00000000ff */
[----:B------:R-:W-:-:S07]  /*2f90*/  IMAD R14, R13, R88, RZ ;  /* 0x000000580d0e7224 */ /* 0x000fce00078e02ff */
.L_x_81:
[----:B------:R-:W-:Y:S05]  /*2fa0*/  BSYNC B1 ;  /* 0x0000000000017941 */ /* 0x000fea0003800000 */
.L_x_80:
        /* <DEDUP_REMOVED lines=11> */
.L_x_83:
[----:B------:R-:W-:Y:S05]  /*3060*/  BSYNC B1 ;  /* 0x0000000000017941 */ /* 0x000fea0003800000 */
.L_x_82:
[----:B---3--:R-:W-:Y:S01]  /*3070*/  @!P4 IMAD R13, R50, R19, R14 ;  /* 0x00000013320dc224 */ /* 0x008fe200078e020e */
[----:B------:R-:W-:Y:S04]  /*3080*/  BSSY B1, `(.L_x_84) ;  /* 0x0000006000017945 */ /* 0x000fe80003800000 */
[----:B------:R3:W-:Y:S01]  /*3090*/  @!P4 STG.E.U8 desc[UR38][R6.64+0x30], R13 ;  /* 0x0000300d0600c986 */ /* 0x0007e2000c101126 */
[----:B------:R-:W-:Y:S05]  /*30a0*/  @P3 BRA `(.L_x_85) ;  /* 0x00000000000c3947 */ /* 0x000fea0003800000 */
[----:B------:R-:W3:Y:S02]  /*30b0*/  LDG.E.U8 R96, desc[UR38][R10.64+0x31] ;  /* 0x000031260a607981 */ /* 0x000ee4000c1e1100 */
[----:B---3--:R-:W-:-:S05]  /*30c0*/  PRMT R13, R96, 0x8880, RZ ;  /* 0x00008880600d7816 */ /* 0x008fca00000000ff */
[----:B------:R-:W-:-:S07]  /*30d0*/  IMAD R14, R13, R88, RZ ;  /* 0x000000580d0e7224 */ /* 0x000fce00078e02ff */
.L_x_85:
[----:B------:R-:W-:Y:S05]  /*30e0*/  BSYNC B1 ;  /* 0x0000000000017941 */ /* 0x000fea0003800000 */
.L_x_84:
[----:B------:R-:W-:Y:S01]  /*30f0*/  @!P3 IMAD R51, R51, R19, R14 ;  /* 0x000000133333b224 */ /* 0x000fe200078e020e */
[----:B------:R-:W-:Y:S04]  /*3100*/  BSSY B1, `(.L_x_86) ;  /* 0x0000006000017945 */ /* 0x000fe80003800000 */
[----:B------:R0:W-:Y:S01]  /*3110*/  @!P3 STG.E.U8 desc[UR38][R6.64+0x31], R51 ;  /* 0x000031330600b986 */ /* 0x0001e2000c101126 */
[----:B------:R-:W-:Y:S05]  /*3120*/  @P5 BRA `(.L_x_87) ;  /* 0x00000000000c5947 */ /* 0x000fea0003800000 */
[----:B------:R-:W3:Y:S02]  /*3130*/  LDG.E.U8 R96, desc[UR38][R8.64+0x38] ;  /* 0x0000382608607981 */ /* 0x000ee4000c1e1100 */
[----:B---3--:R-:W-:-:S05]  /*3140*/  PRMT R13, R96, 0x8880, RZ ;  /* 0x00008880600d7816 */ /* 0x008fca00000000ff */
[----:B------:R-:W-:-:S07]  /*3150*/  IMAD R14, R13, R88, RZ ;  /* 0x000000580d0e7224 */ /* 0x000fce00078e02ff */
.L_x_87:
[----:B------:R-:W-:Y:S05]  /*3160*/  BSYNC B1 ;  /* 0x0000000000017941 */ /* 0x000fea0003800000 */
.L_x_86:
[----:B---3--:R-:W-:Y:S01]  /*3170*/  @!P5 IMAD R13, R52, R19, R14 ;  /* 0x00000013340dd224 */ /* 0x008fe200078e020e */
[----:B------:R-:W-:Y:S04]  /*3180*/  BSSY B1, `(.L_x_88) ;  /* 0x0000006000017945 */ /* 0x000fe80003800000 */
[----:B------:R3:W-:Y:S01]  /*3190*/  @!P5 STG.E.U8 desc[UR38][R4.64+0x38], R13 ;  /* 0x0000380d0400d986 */ /* 0x0007e2000c101126 */
[----:B------:R-:W-:Y:S05]  /*31a0*/  @P2 BRA `(.L_x_89) ;  /* 0x00000000000c2947 */ /* 0x000fea0003800000 */
[----:B------:R-:W3:Y:S02]  /*31b0*/  LDG.E.U8 R96, desc[UR38][R8.64+0x39] ;  /* 0x0000392608607981 */ /* 0x000ee4000c1e1100 */
[----:B---3--:R-:W-:-:S05]  /*31c0*/  PRMT R13, R96, 0x8880, RZ ;  /* 0x00008880600d7816 */ /* 0x008fca00000000ff */
[----:B------:R-:W-:-:S07]  /*31d0*/  IMAD R14, R13, R88, RZ ;  /* 0x000000580d0e7224 */ /* 0x000fce00078e02ff */
.L_x_89:
[----:B------:R-:W-:Y:S05]  /*31e0*/  BSYNC B1 ;  /* 0x0000000000017941 */ /* 0x000fea0003800000 */
.L_x_88:
        /* <DEDUP_REMOVED lines=11> */
.L_x_91:
[----:B------:R-:W-:Y:S05]  /*32a0*/  BSYNC B1 ;  /* 0x0000000000017941 */ /* 0x000fea0003800000 */
.L_x_90:
[----:B---3--:R-:W-:Y:S01]  /*32b0*/  @!P4 IMAD R13, R54, R19, R14 ;  /* 0x00000013360dc224 */ /* 0x008fe200078e020e */
[----:B------:R-:W-:Y:S04]  /*32c0*/  BSSY B1, `(.L_x_92) ;  /* 0x0000006000017945 */ /* 0x000fe80003800000 */
[----:B------:R3:W-:Y:S01]  /*32d0*/  @!P4 STG.E.U8 desc[UR38][R6.64+0x38], R13 ;  /* 0x0000380d0600c986 */ /* 0x0007e2000c101126 */
[----:B------:R-:W-:Y:S05]  /*32e0*/  @P3 BRA `(.L_x_93) ;  /* 0x00000000000c3947 */ /* 0x000fea0003800000 */
[----:B------:R-:W3:Y:S02]  /*32f0*/  LDG.E.U8 R96, desc[UR38][R10.64+0x39] ;  /* 0x000039260a607981 */ /* 0x000ee4000c1e1100 */
[----:B---3--:R-:W-:-:S05]  /*3300*/  PRMT R13, R96, 0x8880, RZ ;  /* 0x00008880600d7816 */ /* 0x008fca00000000ff */
[----:B------:R-:W-:-:S07]  /*3310*/  IMAD R14, R13, R88, RZ ;  /* 0x000000580d0e7224 */ /* 0x000fce00078e02ff */
.L_x_93:
[----:B------:R-:W-:Y:S05]  /*3320*/  BSYNC B1 ;  /* 0x0000000000017941 */ /* 0x000fea0003800000 */
.L_x_92:
[----:B------:R-:W-:Y:S01]  /*3330*/  @!P3 IMAD R55, R55, R19, R14 ;  /* 0x000000133737b224 */ /* 0x000fe200078e020e */
[----:B------:R-:W-:Y:S04]  /*3340*/  BSSY B1, `(.L_x_94) ;  /* 0x0000006000017945 */ /* 0x000fe80003800000 */
[----:B------:R0:W-:Y:S01]  /*3350*/  @!P3 STG.E.U8 desc[UR38][R6.64+0x39], R55 ;  /* 0x000039370600b986 */ /* 0x0001e2000c101126 */
[----:B------:R-:W-:Y:S05]  /*3360*/  @P5 BRA `(.L_x_95) ;  /* 0x00000000000c5947 */ /* 0x000fea0003800000 */
[----:B------:R-:W3:Y:S02]  /*3370*/  LDG.E.U8 R96, desc[UR38][R8.64+0x40] ;  /* 0x0000402608607981 */ /* 0x000ee4000c1e1100 */
[----:B---3--:R-:W-:-:S05]  /*3380*/  PRMT R13, R96, 0x8880, RZ ;  /* 0x00008880600d7816 */ /* 0x008fca00000000ff */
[----:B------:R-:W-:-:S07]  /*3390*/  IMAD R14, R13, R88, RZ ;  /* 0x000000580d0e7224 */ /* 0x000fce00078e02ff */
.L_x_95:
[----:B------:R-:W-:Y:S05]  /*33a0*/  BSYNC B1 ;  /* 0x0000000000017941 */ /* 0x000fea0003800000 */
.L_x_94:
[----:B---3--:R-:W-:Y:S01]  /*33b0*/  @!P5 IMAD R13, R56, R19, R14 ;  /* 0x00000013380dd224 */ /* 0x008fe200078e020e */
[----:B------:R-:W-:Y:S04]  /*33c0*/  BSSY B1, `(.L_x_96) ;  /* 0x0000006000017945 */ /* 0x000fe80003800000 */
[----:B------:R3:W-:Y:S01]  /*33d0*/  @!P5 STG.E.U8 desc[UR38][R4.64+0x40], R13 ;  /* 0x0000400d0400d986 */ /* 0x0007e2000c101126 */
[----:B------:R-:W-:Y:S05]  /*33e0*/  @P2 BRA `(.L_x_97) ;  /* 0x00000000000c2947 */ /* 0x000fea0003800000 */
[----:B------:R-:W3:Y:S02]  /*33f0*/  LDG.E.U8 R96, desc[UR38][R8.64+0x41] ;  /* 0x0000412608607981 */ /* 0x000ee4000c1e1100 */
[----:B---3--:R-:W-:-:S05]  /*3400*/  PRMT R13, R96, 0x8880, RZ ;  /* 0x00008880600d7816 */ /* 0x008fca00000000ff */
[----:B------:R-:W-:-:S07]  /*3410*/  IMAD R14, R13, R88, RZ ;  /* 0x000000580d0e7224 */ /* 0x000fce00078e02ff */
.L_x_97:
[----:B------:R-:W-:Y:S05]  /*3420*/  BSYNC B1 ;  /* 0x0000000000017941 */ /* 0x000fea0003800000 */
.L_x_96:
        /* <DEDUP_REMOVED lines=11> */
.L_x_99:
[----:B------:R-:W-:Y:S05]  /*34e0*/  BSYNC B1 ;  /* 0x0000000000017941 */ /* 0x000fea0003800000 */
.L_x_98:
[----:B---3--:R-:W-:Y:S01]  /*34f0*/  @!P4 IMAD R13, R58, R19, R14 ;  /* 0x000000133a0dc224 */ /* 0x008fe200078e020e */
[----:B------:R-:W-:Y:S04]  /*3500*/  BSSY B1, `(.L_x_100) ;  /* 0x0000006000017945 */ /* 0x000fe80003800000 */
[----:B------:R3:W-:Y:S01]  /*3510*/  @!P4 STG.E.U8 desc[UR38][R6.64+0x40], R13 ;  /* 0x0000400d0600c986 */ /* 0x0007e2000c101126 */
[----:B------:R-:W-:Y:S05]  /*3520*/  @P3 BRA `(.L_x_101) ;  /* 0x00000000000c3947 */ /* 0x000fea0003800000 */
[----:B------:R-:W3:Y:S02]  /*3530*/  LDG.E.U8 R96, desc[UR38][R10.64+0x41] ;  /* 0x000041260a607981 */ /* 0x000ee4000c1e1100 */
[----:B---3--:R-:W-:-:S05]  /*3540*/  PRMT R13, R96, 0x8880, RZ ;  /* 0x00008880600d7816 */ /* 0x008fca00000000ff */
[----:B------:R-:W-:-:S07]  /*3550*/  IMAD R14, R13, R88, RZ ;  /* 0x000000580d0e7224 */ /* 0x000fce00078e02ff */
.L_x_101:
[----:B------:R-:W-:Y:S05]  /*3560*/  BSYNC B1 ;  /* 0x0000000000017941 */ /* 0x000fea0003800000 */
.L_x_100:
[----:B------:R-:W-:Y:S01]  /*3570*/  @!P3 IMAD R59, R59, R19, R14 ;  /* 0x000000133b3bb224 */ /* 0x000fe200078e020e */
[----:B------:R-:W-:Y:S04]  /*3580*/  BSSY B1, `(.L_x_102) ;  /* 0x0000006000017945 */ /* 0x000fe80003800000 */
[----:B------:R0:W-:Y:S01]  /*3590*/  @!P3 STG.E.U8 desc[UR38][R6.64+0x41], R59 ;  /* 0x0000413b0600b986 */ /* 0x0001e2000c101126 */
[----:B------:R-:W-:Y:S05]  /*35a0*/  @P5 BRA `(.L_x_103) ;  /* 0x00000000000c5947 */ /* 0x000fea0003800000 */
[----:B------:R-:W3:Y:S02]  /*35b0*/  LDG.E.U8 R96, desc[UR38][R8.64+0x48] ;  /* 0x0000482608607981 */ /* 0x000ee4000c1e1100 */
[----:B---3--:R-:W-:-:S05]  /*35c0*/  PRMT R13, R96, 0x8880, RZ ;  /* 0x00008880600d7816 */ /* 0x008fca00000000ff */
[----:B------:R-:W-:-:S07]  /*35d0*/  IMAD R14, R13, R88, RZ ;  /* 0x000000580d0e7224 */ /* 0x000fce00078e02ff */
.L_x_103:
[----:B------:R-:W-:Y:S05]  /*35e0*/  BSYNC B1 ;  /* 0x0000000000017941 */ /* 0x000fea0003800000 */
.L_x_102:
[----:B---3--:R-:W-:Y:S01]  /*35f0*/  @!P5 IMAD R13, R60, R19, R14 ;  /* 0x000000133c0dd224 */ /* 0x008fe200078e020e */
[----:B------:R-:W-:Y:S04]  /*3600*/  BSSY B1, `(.L_x_104) ;  /* 0x0000006000017945 */ /* 0x000fe80003800000 */
[----:B------:R3:W-:Y:S01]  /*3610*/  @!P5 STG.E.U8 desc[UR38][R4.64+0x48], R13 ;  /* 0x0000480d0400d986 */ /* 0x0007e2000c101126 */
[----:B------:R-:W-:Y:S05]  /*3620*/  @P2 BRA `(.L_x_105) ;  /* 0x00000000000c2947 */ /* 0x000fea0003800000 */
[----:B------:R-:W3:Y:S02]  /*3630*/  LDG.E.U8 R96, desc[UR38][R8.64+0x49] ;  /* 0x0000492608607981 */ /* 0x000ee4000c1e1100 */
[----:B---3--:R-:W-:-:S05]  /*3640*/  PRMT R13, R96, 0x8880, RZ ;  /* 0x00008880600d7816 */ /* 0x008fca00000000ff */
[----:B------:R-:W-:-:S07]  /*3650*/  IMAD R14, R13, R88, RZ ;  /* 0x000000580d0e7224 */ /* 0x000fce00078e02ff */
.L_x_105:
[----:B------:R-:W-:Y:S05]  /*3660*/  BSYNC B1 ;  /* 0x0000000000017941 */ /* 0x000fea0003800000 */
.L_x_104:
        /* <DEDUP_REMOVED lines=11> */
.L_x_107:
[----:B------:R-:W-:Y:S05]  /*3720*/  BSYNC B1 ;  /* 0x0000000000017941 */ /* 0x000fea0003800000 */
.L_x_106:
[----:B---3--:R-:W-:Y:S01]  /*3730*/  @!P4 IMAD R13, R62, R19, R14 ;  /* 0x000000133e0dc224 */ /* 0x008fe200078e020e */
[----:B------:R-:W-:Y:S04]  /*3740*/  BSSY B1, `(.L_x_108) ;  /* 0x0000006000017945 */ /* 0x000fe80003800000 */
[----:B------:R3:W-:Y:S01]  /*3750*/  @!P4 STG.E.U8 desc[UR38][R6.64+0x48], R13 ;  /* 0x0000480d0600c986 */ /* 0x0007e2000c101126 */
[----:B------:R-:W-:Y:S05]  /*3760*/  @P3 BRA `(.L_x_109) ;  /* 0x00000000000c3947 */ /* 0x000fea0003800000 */
[----:B------:R-:W3:Y:S02]  /*3770*/  LDG.E.U8 R96, desc[UR38][R10.64+0x49] ;  /* 0x000049260a607981 */ /* 0x000ee4000c1e1100 */
[----:B---3--:R-:W-:-:S05]  /*3780*/  PRMT R13, R96, 0x8880, RZ ;  /* 0x00008880600d7816 */ /* 0x008fca00000000ff */
[----:B------:R-:W-:-:S07]  /*3790*/  IMAD R14, R13, R88, RZ ;  /* 0x000000580d0e7224 */ /* 0x000fce00078e02ff */
.L_x_109:
[----:B------:R-:W-:Y:S05]  /*37a0*/  BSYNC B1 ;  /* 0x0000000000017941 */ /* 0x000fea0003800000 */
.L_x_108:
[----:B------:R-:W-:Y:S01]  /*37b0*/  @!P3 IMAD R63, R63, R19, R14 ;  /* 0x000000133f3fb224 */ /* 0x000fe200078e020e */
[----:B------:R-:W-:Y:S04]  /*37c0*/  BSSY B1, `(.L_x_110) ;  /* 0x0000006000017945 */ /* 0x000fe80003800000 */
[----:B------:R0:W-:Y:S01]  /*37d0*/  @!P3 STG.E.U8 desc[UR38][R6.64+0x49], R63 ;  /* 0x0000493f0600b986 */ /* 0x0001e2000c101126 */
[----:B------:R-:W-:Y:S05]  /*37e0*/  @P5 BRA `(.L_x_111) ;  /* 0x00000000000c5947 */ /* 0x000fea0003800000 */
[----:B------:R-:W3:Y:S02]  /*37f0*/  LDG.E.U8 R96, desc[UR38][R8.64+0x50] ;  /* 0x0000502608607981 */ /* 0x000ee4000c1e1100 */
[----:B---3--:R-:W-:-:S05]  /*3800*/  PRMT R13, R96, 0x8880, RZ ;  /* 0x00008880600d7816 */ /* 0x008fca00000000ff */
[----:B------:R-:W-:-:S07]  /*3810*/  IMAD R14, R13, R88, RZ ;  /* 0x000000580d0e7224 */ /* 0x000fce00078e02ff */
.L_x_111:
[----:B------:R-:W-:Y:S05]  /*3820*/  BSYNC B1 ;  /* 0x0000000000017941 */ /* 0x000fea0003800000 */
.L_x_110:
[----:B---3--:R-:W-:Y:S01]  /*3830*/  @!P5 IMAD R13, R64, R19, R14 ;  /* 0x00000013400dd224 */ /* 0x008fe200078e020e */
[----:B------:R-:W-:Y:S04]  /*3840*/  BSSY B1, `(.L_x_112) ;  /* 0x0000006000017945 */ /* 0x000fe80003800000 */
[----:B------:R3:W-:Y:S01]  /*3850*/  @!P5 STG.E.U8 desc[UR38][R4.64+0x50], R13 ;  /* 0x0000500d0400d986 */ /* 0x0007e2000c101126 */
[----:B------:R-:W-:Y:S05]  /*3860*/  @P2 BRA `(.L_x_113) ;  /* 0x00000000000c2947 */ /* 0x000fea0003800000 */
[----:B------:R-:W3:Y:S02]  /*3870*/  LDG.E.U8 R96, desc[UR38][R8.64+0x51] ;  /* 0x0000512608607981 */ /* 0x000ee4000c1e1100 */
[----:B---3--:R-:W-:-:S05]  /*3880*/  PRMT R13, R96, 0x8880, RZ ;  /* 0x00008880600d7816 */ /* 0x008fca00000000ff */
[----:B------:R-:W-:-:S07]  /*3890*/  IMAD R14, R13, R88, RZ ;  /* 0x000000580d0e7224 */ /* 0x000fce00078e02ff */
.L_x_113:
[----:B------:R-:W-:Y:S05]  /*38a0*/  BSYNC B1 ;  /* 0x0000000000017941 */ /* 0x000fea0003800000 */
.L_x_112:
        /* <DEDUP_REMOVED lines=11> */
.L_x_115:
[----:B------:R-:W-:Y:S05]  /*3960*/  BSYNC B1 ;  /* 0x0000000000017941 */ /* 0x000fea0003800000 */
.L_x_114:
[----:B---3--:R-:W-:Y:S01]  /*3970*/  @!P4 IMAD R13, R66, R19, R14 ;  /* 0x00000013420dc224 */ /* 0x008fe200078e020e */
[----:B------:R-:W-:Y:S04]  /*3980*/  BSSY B1, `(.L_x_116) ;  /* 0x0000006000017945 */ /* 0x000fe80003800000 */
[----:B------:R3:W-:Y:S01]  /*3990*/  @!P4 STG.E.U8 desc[UR38][R6.64+0x50], R13 ;  /* 0x0000500d0600c986 */ /* 0x0007e2000c101126 */
[----:B------:R-:W-:Y:S05]  /*39a0*/  @P3 BRA `(.L_x_117) ;  /* 0x00000000000c3947 */ /* 0x000fea0003800000 */
[----:B------:R-:W3:Y:S02]  /*39b0*/  LDG.E.U8 R96, desc[UR38][R10.64+0x51] ;  /* 0x000051260a607981 */ /* 0x000ee4000c1e1100 */
[----:B---3--:R-:W-:-:S05]  /*39c0*/  PRMT R13, R96, 0x8880, RZ ;  /* 0x00008880600d7816 */ /* 0x008fca00000000ff */
[----:B------:R-:W-:-:S07]  /*39d0*/  IMAD R14, R13, R88, RZ ;  /* 0x000000580d0e7224 */ /* 0x000fce00078e02ff */
.L_x_117:
[----:B------:R-:W-:Y:S05]  /*39e0*/  BSYNC B1 ;  /* 0x0000000000017941 */ /* 0x000fea0003800000 */
.L_x_116:
[----:B------:R-:W-:Y:S01]  /*39f0*/  @!P3 IMAD R67, R67, R19, R14 ;  /* 0x000000134343b224 */ /* 0x000fe200078e020e */
[----:B------:R-:W-:Y:S04]  /*3a00*/  BSSY B1, `(.L_x_118) ;  /* 0x0000006000017945 */ /* 0x000fe80003800000 */
[----:B------:R0:W-:Y:S01]  /*3a10*/  @!P3 STG.E.U8 desc[UR38][R6.64+0x51], R67 ;  /* 0x000051430600b986 */ /* 0x0001e2000c101126 */
[----:B------:R-:W-:Y:S05]  /*3a20*/  @P5 BRA `(.L_x_119) ;  /* 0x00000000000c5947 */ /* 0x000fea0003800000 */
[----:B------:R-:W3:Y:S02]  /*3a30*/  LDG.E.U8 R96, desc[UR38][R8.64+0x58] ;  /* 0x0000582608607981 */ /* 0x000ee4000c1e1100 */
[----:B---3--:R-:W-:-:S05]  /*3a40*/  PRMT R13, R96, 0x8880, RZ ;  /* 0x00008880600d7816 */ /* 0x008fca00000000ff */
[----:B------:R-:W-:-:S07]  /*3a50*/  IMAD R14, R13, R88, RZ ;  /* 0x000000580d0e7224 */ /* 0x000fce00078e02ff */
.L_x_119:
[----:B------:R-:W-:Y:S05]  /*3a60*/  BSYNC B1 ;  /* 0x0000000000017941 */ /* 0x000fea0003800000 */
.L_x_118:
[----:B---3--:R-:W-:Y:S01]  /*3a70*/  @!P5 IMAD R13, R68, R19, R14 ;  /* 0x00000013440dd224 */ /* 0x008fe200078e020e */
[----:B------:R-:W-:Y:S04]  /*3a80*/  BSSY B1, `(.L_x_120) ;  /* 0x0000006000017945 */ /* 0x000fe80003800000 */
[----:B------:R3:W-:Y:S01]  /*3a90*/  @!P5 STG.E.U8 desc[UR38][R4.64+0x58], R13 ;  /* 0x0000580d0400d986 */ /* 0x0007e2000c101126 */
[----:B------:R-:W-:Y:S05]  /*3aa0*/  @P2 BRA `(.L_x_121) ;  /* 0x00000000000c2947 */ /* 0x000fea0003800000 */
[----:B------:R-:W3:Y:S02]  /*3ab0*/  LDG.E.U8 R96, desc[UR38][R8.64+0x59] ;  /* 0x0000592608607981 */ /* 0x000ee4000c1e1100 */
[----:B---3--:R-:W-:-:S05]  /*3ac0*/  PRMT R13, R96, 0x8880, RZ ;  /* 0x00008880600d7816 */ /* 0x008fca00000000ff */
[----:B------:R-:W-:-:S07]  /*3ad0*/  IMAD R14, R13, R88, RZ ;  /* 0x000000580d0e7224 */ /* 0x000fce00078e02ff */
.L_x_121:
[----:B------:R-:W-:Y:S05]  /*3ae0*/  BSYNC B1 ;  /* 0x0000000000017941 */ /* 0x000fea0003800000 */
.L_x_120:
        /* <DEDUP_REMOVED lines=11> */
.L_x_123:
[----:B------:R-:W-:Y:S05]  /*3ba0*/  BSYNC B1 ;  /* 0x0000000000017941 */ /* 0x000fea0003800000 */
.L_x_122:
[----:B---3--:R-:W-:Y:S01]  /*3bb0*/  @!P4 IMAD R13, R70, R19, R14 ;  /* 0x00000013460dc224 */ /* 0x008fe200078e020e */
[----:B------:R-:W-:Y:S04]  /*3bc0*/  BSSY B1, `(.L_x_124) ;  /* 0x0000006000017945 */ /* 0x000fe80003800000 */
[----:B------:R3:W-:Y:S01]  /*3bd0*/  @!P4 STG.E.U8 desc[UR38][R6.64+0x58], R13 ;  /* 0x0000580d0600c986 */ /* 0x0007e2000c101126 */
[----:B------:R-:W-:Y:S05]  /*3be0*/  @P3 BRA `(.L_x_125) ;  /* 0x00000000000c3947 */ /* 0x000fea0003800000 */
[----:B------:R-:W3:Y:S02]  /*3bf0*/  LDG.E.U8 R96, desc[UR38][R10.64+0x59] ;  /* 0x000059260a607981 */ /* 0x000ee4000c1e1100 */
[----:B---3--:R-:W-:-:S05]  /*3c00*/  PRMT R13, R96, 0x8880, RZ ;  /* 0x00008880600d7816 */ /* 0x008fca00000000ff */
[----:B------:R-:W-:-:S07]  /*3c10*/  IMAD R14, R13, R88, RZ ;  /* 0x000000580d0e7224 */ /* 0x000fce00078e02ff */
.L_x_125:
[----:B------:R-:W-:Y:S05]  /*3c20*/  BSYNC B1 ;  /* 0x0000000000017941 */ /* 0x000fea0003800000 */
.L_x_124:
[----:B------:R-:W-:Y:S01]  /*3c30*/  @!P3 IMAD R71, R71, R19, R14 ;  /* 0x000000134747b224 */ /* 0x000fe200078e020e */
[----:B------:R-:W-:Y:S04]  /*3c40*/  BSSY B1, `(.L_x_126) ;  /* 0x0000006000017945 */ /* 0x000fe80003800000 */
[----:B------:R0:W-:Y:S01]  /*3c50*/  @!P3 STG.E.U8 desc[UR38][R6.64+0x59], R71 ;  /* 0x000059470600b986 */ /* 0x0001e2000c101126 */
[----:B------:R-:W-:Y:S05]  /*3c60*/  @P5 BRA `(.L_x_127) ;  /* 0x00000000000c5947 */ /* 0x000fea0003800000 */
[----:B------:R-:W3:Y:S02]  /*3c70*/  LDG.E.U8 R96, desc[UR38][R8.64+0x60] ;  /* 0x0000602608607981 */ /* 0x000ee4000c1e1100 */
[----:B---3--:R-:W-:-:S05]  /*3c80*/  PRMT R13, R96, 0x8880, RZ ;  /* 0x00008880600d7816 */ /* 0x008fca00000000ff */
[----:B------:R-:W-:-:S07]  /*3c90*/  IMAD R14, R13, R88, RZ ;  /* 0x000000580d0e7224 */ /* 0x000fce00078e02ff */
.L_x_127:
[----:B------:R-:W-:Y:S05]  /*3ca0*/  BSYNC B1 ;  /* 0x0000000000017941 */ /* 0x000fea0003800000 */
.L_x_126:
[----:B---3--:R-:W-:Y:S01]  /*3cb0*/  @!P5 IMAD R13, R72, R19, R14 ;  /* 0x00000013480dd224 */ /* 0x008fe200078e020e */
[----:B------:R-:W-:Y:S04]  /*3cc0*/  BSSY B1, `(.L_x_128) ;  /* 0x0000006000017945 */ /* 0x000fe80003800000 */
[----:B------:R3:W-:Y:S01]  /*3cd0*/  @!P5 STG.E.U8 desc[UR38][R4.64+0x60], R13 ;  /* 0x0000600d0400d986 */ /* 0x0007e2000c101126 */
[----:B------:R-:W-:Y:S05]  /*3ce0*/  @P2 BRA `(.L_x_129) ;  /* 0x00000000000c2947 */ /* 0x000fea0003800000 */
[----:B------:R-:W3:Y:S02]  /*3cf0*/  LDG.E.U8 R96, desc[UR38][R8.64+0x61] ;  /* 0x0000612608607981 */ /* 0x000ee4000c1e1100 */
[----:B---3--:R-:W-:-:S05]  /*3d00*/  PRMT R13, R96, 0x8880, RZ ;  /* 0x00008880600d7816 */ /* 0x008fca00000000ff */
[----:B------:R-:W-:-:S07]  /*3d10*/  IMAD R14, R13, R88, RZ ;  /* 0x000000580d0e7224 */ /* 0x000fce00078e02ff */
.L_x_129:
[----:B------:R-:W-:Y:S05]  /*3d20*/  BSYNC B1 ;  /* 0x0000000000017941 */ /* 0x000fea0003800000 */
.L_x_128:
        /* <DEDUP_REMOVED lines=11> */
.L_x_131:
[----:B------:R-:W-:Y:S05]  /*3de0*/  BSYNC B1 ;  /* 0x0000000000017941 */ /* 0x000fea0003800000 */
.L_x_130:
[----:B---3--:R-:W-:Y:S01]  /*3df0*/  @!P4 IMAD R13, R74, R19, R14 ;  /* 0x000000134a0dc224 */ /* 0x008fe200078e020e */
[----:B------:R-:W-:Y:S04]  /*3e00*/  BSSY B1, `(.L_x_132) ;  /* 0x0000006000017945 */ /* 0x000fe80003800000 */
[----:B------:R3:W-:Y:S01]  /*3e10*/  @!P4 STG.E.U8 desc[UR38][R6.64+0x60], R13 ;  /* 0x0000600d0600c986 */ /* 0x0007e2000c101126 */
[----:B------:R-:W-:Y:S05]  /*3e20*/  @P3 BRA `(.L_x_133) ;  /* 0x00000000000c3947 */ /* 0x000fea0003800000 */
[----:B------:R-:W3:Y:S02]  /*3e30*/  LDG.E.U8 R96, desc[UR38][R10.64+0x61] ;  /* 0x000061260a607981 */ /* 0x000ee4000c1e1100 */
[----:B---3--:R-:W-:-:S05]  /*3e40*/  PRMT R13, R96, 0x8880, RZ ;  /* 0x00008880600d7816 */ /* 0x008fca00000000ff */
[----:B------:R-:W-:-:S07]  /*3e50*/  IMAD R14, R13, R88, RZ ;  /* 0x000000580d0e7224 */ /* 0x000fce00078e02ff */
.L_x_133:
[----:B------:R-:W-:Y:S05]  /*3e60*/  BSYNC B1 ;  /* 0x0000000000017941 */ /* 0x000fea0003800000 */
.L_x_132:
[----:B------:R-:W-:Y:S01]  /*3e70*/  @!P3 IMAD R75, R75, R19, R14 ;  /* 0x000000134b4bb224 */ /* 0x000fe200078e020e */
[----:B------:R-:W-:Y:S04]  /*3e80*/  BSSY B1, `(.L_x_134) ;  /* 0x0000006000017945 */ /* 0x000fe80003800000 */
[----:B------:R0:W-:Y:S01]  /*3e90*/  @!P3 STG.E.U8 desc[UR38][R6.64+0x61], R75 ;  /* 0x0000614b0600b986 */ /* 0x0001e2000c101126 */
[----:B------:R-:W-:Y:S05]  /*3ea0*/  @P5 BRA `(.L_x_135) ;  /* 0x00000000000c5947 */ /* 0x000fea0003800000 */
[----:B------:R-:W3:Y:S02]  /*3eb0*/  LDG.E.U8 R96, desc[UR38][R8.64+0x68] ;  /* 0x0000682608607981 */ /* 0x000ee4000c1e1100 */
[----:B---3--:R-:W-:-:S05]  /*3ec0*/  PRMT R13, R96, 0x8880, RZ ;  /* 0x00008880600d7816 */ /* 0x008fca00000000ff */
[----:B------:R-:W-:-:S07]  /*3ed0*/  IMAD R14, R13, R88, RZ ;  /* 0x000000580d0e7224 */ /* 0x000fce00078e02ff */
.L_x_135:
[----:B------:R-:W-:Y:S05]  /*3ee0*/  BSYNC B1 ;  /* 0x0000000000017941 */ /* 0x000fea0003800000 */
.L_x_134:
[----:B---3--:R-:W-:Y:S01]  /*3ef0*/  @!P5 IMAD R13, R76, R19, R14 ;  /* 0x000000134c0dd224 */ /* 0x008fe200078e020e */
[----:B------:R-:W-:Y:S04]  /*3f00*/  BSSY B1, `(.L_x_136) ;  /* 0x0000006000017945 */ /* 0x000fe80003800000 */
[----:B------:R3:W-:Y:S01]  /*3f10*/  @!P5 STG.E.U8 desc[UR38][R4.64+0x68], R13 ;  /* 0x0000680d0400d986 */ /* 0x0007e2000c101126 */
[----:B------:R-:W-:Y:S05]  /*3f20*/  @P2 BRA `(.L_x_137) ;  /* 0x00000000000c2947 */ /* 0x000fea0003800000 */
[----:B------:R-:W3:Y:S02]  /*3f30*/  LDG.E.U8 R96, desc[UR38][R8.64+0x69] ;  /* 0x0000692608607981 */ /* 0x000ee4000c1e1100 */
[----:B---3--:R-:W-:-:S05]  /*3f40*/  PRMT R13, R96, 0x8880, RZ ;  /* 0x00008880600d7816 */ /* 0x008fca00000000ff */
[----:B------:R-:W-:-:S07]  /*3f50*/  IMAD R14, R13, R88, RZ ;  /* 0x000000580d0e7224 */ /* 0x000fce00078e02ff */
.L_x_137:
[----:B------:R-:W-:Y:S05]  /*3f60*/  BSYNC B1 ;  /* 0x0000000000017941 */ /* 0x000fea0003800000 */
.L_x_136:
        /* <DEDUP_REMOVED lines=11> */
.L_x_139:
[----:B------:R-:W-:Y:S05]  /*4020*/  BSYNC B1 ;  /* 0x0000000000017941 */ /* 0x000fea0003800000 */
.L_x_138:
[----:B---3--:R-:W-:Y:S01]  /*4030*/  @!P4 IMAD R13, R78, R19, R14 ;  /* 0x000000134e0dc224 */ /* 0x008fe200078e020e */
[----:B------:R-:W-:Y:S04]  /*4040*/  BSSY B1, `(.L_x_140) ;  /* 0x0000006000017945 */ /* 0x000fe80003800000 */
[----:B------:R3:W-:Y:S01]  /*4050*/  @!P4 STG.E.U8 desc[UR38][R6.64+0x68], R13 ;  /* 0x0000680d0600c986 */ /* 0x0007e2000c101126 */
[----:B------:R-:W-:Y:S05]  /*4060*/  @P3 BRA `(.L_x_141) ;  /* 0x00000000000c3947 */ /* 0x000fea0003800000 */
[----:B------:R-:W3:Y:S02]  /*4070*/  LDG.E.U8 R96, desc[UR38][R10.64+0x69] ;  /* 0x000069260a607981 */ /* 0x000ee4000c1e1100 */
[----:B---3--:R-:W-:-:S05]  /*4080*/  PRMT R13, R96, 0x8880, RZ ;  /* 0x00008880600d7816 */ /* 0x008fca00000000ff */
[----:B------:R-:W-:-:S07]  /*4090*/  IMAD R14, R13, R88, RZ ;  /* 0x000000580d0e7224 */ /* 0x000fce00078e02ff */
.L_x_141:
[----:B------:R-:W-:Y:S05]  /*40a0*/  BSYNC B1 ;  /* 0x0000000000017941 */ /* 0x000fea0003800000 */
.L_x_140:
[----:B------:R-:W-:Y:S01]  /*40b0*/  @!P3 IMAD R79, R79, R19, R14 ;  /* 0x000000134f4fb224 */ /* 0x000fe200078e020e */
[----:B------:R-:W-:Y:S04]  /*40c0*/  BSSY B1, `(.L_x_142) ;  /* 0x0000006000017945 */ /* 0x000fe80003800000 */
[----:B------:R0:W-:Y:S01]  /*40d0*/  @!P3 STG.E.U8 desc[UR38][R6.64+0x69], R79 ;  /* 0x0000694f0600b986 */ /* 0x0001e2000c101126 */
[----:B------:R-:W-:Y:S05]  /*40e0*/  @P5 BRA `(.L_x_143) ;  /* 0x00000000000c5947 */ /* 0x000fea0003800000 */
[----:B------:R-:W3:Y:S02]  /*40f0*/  LDG.E.U8 R96, desc[UR38][R8.64+0x70] ;  /* 0x0000702608607981 */ /* 0x000ee4000c1e1100 */
[----:B---3--:R-:W-:-:S05]  /*4100*/  PRMT R13, R96, 0x8880, RZ ;  /* 0x00008880600d7816 */ /* 0x008fca00000000ff */
[----:B------:R-:W-:-:S07]  /*4110*/  IMAD R14, R13, R88, RZ ;  /* 0x000000580d0e7224 */ /* 0x000fce00078e02ff */
.L_x_143:
[----:B------:R-:W-:Y:S05]  /*4120*/  BSYNC B1 ;  /* 0x0000000000017941 */ /* 0x000fea0003800000 */
.L_x_142:
[----:B---3--:R-:W-:Y:S01]  /*4130*/  @!P5 IMAD R13, R80, R19, R14 ;  /* 0x00000013500dd224 */ /* 0x008fe200078e020e */
[----:B------:R-:W-:Y:S04]  /*4140*/  BSSY B1, `(.L_x_144) ;  /* 0x0000006000017945 */ /* 0x000fe80003800000 */
[----:B------:R3:W-:Y:S01]  /*4150*/  @!P5 STG.E.U8 desc[UR38][R4.64+0x70], R13 ;  /* 0x0000700d0400d986 */ /* 0x0007e2000c101126 */
[----:B------:R-:W-:Y:S05]  /*4160*/  @P2 BRA `(.L_x_145) ;  /* 0x00000000000c2947 */ /* 0x000fea0003800000 */
[----:B------:R-:W3:Y:S02]  /*4170*/  LDG.E.U8 R96, desc[UR38][R8.64+0x71] ;  /* 0x0000712608607981 */ /* 0x000ee4000c1e1100 */
[----:B---3--:R-:W-:-:S05]  /*4180*/  PRMT R13, R96, 0x8880, RZ ;  /* 0x00008880600d7816 */ /* 0x008fca00000000ff */
[----:B------:R-:W-:-:S07]  /*4190*/  IMAD R14, R13, R88, RZ ;  /* 0x000000580d0e7224 */ /* 0x000fce00078e02ff */
.L_x_145:
[----:B------:R-:W-:Y:S05]  /*41a0*/  BSYNC B1 ;  /* 0x0000000000017941 */ /* 0x000fea0003800000 */
.L_x_144:
[----:B------:R-:W-:Y:S01]  /*41b0*/  ISETP.LT.OR P4, PT, R3, 0x71, !P0 ;  /* 0x000000710300780c */ /* 0x000fe20004781670 */
[----:B------:R-:W-:Y:S01]  /*41c0*/  @!P2 IMAD R81, R81, R19, R14 ;  /* 0x000000135151a224 */ /* 0x000fe200078e020e */
[----:B------:R-:W-:Y:S01]  /*41d0*/  BSSY B1, `(.L_x_146) ;  /* 0x000000a000017945 */ /* 0x000fe20003800000 */
[C---:B------:R-:W-:Y:S02]  /*41e0*/  ISETP.LT.OR P3, PT, R3.reuse, 0x72, !P0 ;  /* 0x000000720300780c */ /* 0x040fe40004761670 */
        /* <DEDUP_REMOVED lines=8> */
.L_x_147:
[----:B------:R-:W-:Y:S05]  /*4270*/  BSYNC B1 ;  /* 0x0000000000017941 */ /* 0x000fea0003800000 */
.L_x_146:
[----:B---3--:R-:W-:Y:S01]  /*4280*/  @!P4 IMAD R13, R82, R19, R14 ;  /* 0x00000013520dc224 */ /* 0x008fe200078e020e */
[----:B------:R-:W-:Y:S04]  /*4290*/  BSSY B1, `(.L_x_148) ;  /* 0x0000006000017945 */ /* 0x000fe80003800000 */
[----:B------:R3:W-:Y:S01]  /*42a0*/  @!P4 STG.E.U8 desc[UR38][R6.64+0x70], R13 ;  /* 0x0000700d0600c986 */ /* 0x0007e2000c101126 */
[----:B------:R-:W-:Y:S05]  /*42b0*/  @P3 BRA `(.L_x_149) ;  /* 0x00000000000c3947 */ /* 0x000fea0003800000 */
[----:B------:R-:W3:Y:S02]  /*42c0*/  LDG.E.U8 R96, desc[UR38][R10.64+0x71] ;  /* 0x000071260a607981 */ /* 0x000ee4000c1e1100 */
[----:B---3--:R-:W-:-:S05]  /*42d0*/  PRMT R13, R96, 0x8880, RZ ;  /* 0x00008880600d7816 */ /* 0x008fca00000000ff */
[----:B------:R-:W-:-:S07]  /*42e0*/  IMAD R14, R13, R88, RZ ;  /* 0x000000580d0e7224 */ /* 0x000fce00078e02ff */
.L_x_149:
[----:B------:R-:W-:Y:S05]  /*42f0*/  BSYNC B1 ;  /* 0x0000000000017941 */ /* 0x000fea0003800000 */
.L_x_148:
[----:B------:R-:W-:Y:S01]  /*4300*/  @!P3 IMAD R83, R83, R19, R14 ;  /* 0x000000135353b224 */ /* 0x000fe200078e020e */
[----:B------:R-:W-:Y:S04]  /*4310*/  BSSY B1, `(.L_x_150) ;  /* 0x0000006000017945 */ /* 0x000fe80003800000 */
[----:B------:R0:W-:Y:S01]  /*4320*/  @!P3 STG.E.U8 desc[UR38][R6.64+0x71], R83 ;  /* 0x000071530600b986 */ /* 0x0001e2000c101126 */
[----:B------:R-:W-:Y:S05]  /*4330*/  @P2 BRA `(.L_x_151) ;  /* 0x00000000000c2947 */ /* 0x000fea0003800000 */
[----:B------:R-:W3:Y:S02]  /*4340*/  LDG.E.U8 R96, desc[UR38][R8.64+0x78] ;  /* 0x0000782608607981 */ /* 0x000ee4000c1e1100 */
[----:B---3--:R-:W-:-:S05]  /*4350*/  PRMT R13, R96, 0x8880, RZ ;  /* 0x00008880600d7816 */ /* 0x008fca00000000ff */
[----:B------:R-:W-:-:S07]  /*4360*/  IMAD R14, R13, R88, RZ ;  /* 0x000000580d0e7224 */ /* 0x000fce00078e02ff */
.L_x_151:
[----:B------:R-:W-:Y:S05]  /*4370*/  BSYNC B1 ;  /* 0x0000000000017941 */ /* 0x000fea0003800000 */
.L_x_150:
[----:B---3--:R-:W-:Y:S01]  /*4380*/  @!P2 IMAD R13, R84, R19, R14 ;  /* 0x00000013540da224 */ /* 0x008fe200078e020e */
[----:B------:R-:W-:Y:S04]  /*4390*/  BSSY B1, `(.L_x_152) ;  /* 0x0000006000017945 */ /* 0x000fe80003800000 */
[----:B------:R3:W-:Y:S01]  /*43a0*/  @!P2 STG.E.U8 desc[UR38][R4.64+0x78], R13 ;  /* 0x0000780d0400a986 */ /* 0x0007e2000c101126 */
[----:B------:R-:W-:Y:S05]  /*43b0*/  @P1 BRA `(.L_x_153) ;  /* 0x00000000000c1947 */ /* 0x000fea0003800000 */
[----:B------:R-:W3:Y:S02]  /*43c0*/  LDG.E.U8 R96, desc[UR38][R8.64+0x79] ;  /* 0x0000792608607981 */ /* 0x000ee4000c1e1100 */
[----:B---3--:R-:W-:-:S05]  /*43d0*/  PRMT R13, R96, 0x8880, RZ ;  /* 0x00008880600d7816 */ /* 0x008fca00000000ff */
[----:B------:R-:W-:-:S07]  /*43e0*/  IMAD R14, R13, R88, RZ ;  /* 0x000000580d0e7224 */ /* 0x000fce00078e02ff */
.L_x_153:
[----:B------:R-:W-:Y:S05]  /*43f0*/  BSYNC B1 ;  /* 0x0000000000017941 */ /* 0x000fea0003800000 */
.L_x_152:
[----:B------:R-:W-:Y:S01]  /*4400*/  @!P1 IMAD R85, R85, R19, R14 ;  /* 0x0000001355559224 */ /* 0x000fe200078e020e */
[----:B------:R-:W-:Y:S04]  /*4410*/  BSSY B1, `(.L_x_154) ;  /* 0x0000006000017945 */ /* 0x000fe80003800000 */
[----:B------:R0:W-:Y:S01]  /*4420*/  @!P1 STG.E.U8 desc[UR38][R4.64+0x79], R85 ;  /* 0x0000795504009986 */ /* 0x0001e2000c101126 */
[----:B------:R-:W-:Y:S05]  /*4430*/  @P5 BRA `(.L_x_155) ;  /* 0x00000000000c5947 */ /* 0x000fea0003800000 */
[----:B------:R-:W0:Y:S02]  /*4440*/  LDG.E.U8 R96, desc[UR38][R10.64+0x78] ;  /* 0x000078260a607981 */ /* 0x000e24000c1e1100 */
[----:B0123--:R-:W-:-:S05]  /*4450*/  PRMT R5, R96, 0x8880, RZ ;  /* 0x0000888060057816 */ /* 0x00ffca00000000ff */
[----:B------:R-:W-:-:S07]  /*4460*/  IMAD R14, R5, R88, RZ ;  /* 0x00000058050e7224 */ /* 0x000fce00078e02ff */
.L_x_155:
[----:B------:R-:W-:Y:S05]  /*4470*/  BSYNC B1 ;  /* 0x0000000000017941 */ /* 0x000fea0003800000 */
.L_x_154:
[----:B0123--:R-:W-:Y:S01]  /*4480*/  @!P5 IMAD R5, R86, R19, R14 ;  /* 0x000000135605d224 */ /* 0x00ffe200078e020e */
[----:B------:R-:W-:Y:S01]  /*4490*/  ISETP.LT.OR P0, PT, R3, 0x7a, !P0 ;  /* 0x0000007a0300780c */ /* 0x000fe20004701670 */
[----:B------:R-:W-:Y:S03]  /*44a0*/  BSSY B1, `(.L_x_156) ;  /* 0x0000006000017945 */ /* 0x000fe60003800000 */
[----:B------:R0:W-:Y:S09]  /*44b0*/  @!P5 STG.E.U8 desc[UR38][R6.64+0x78], R5 ;  /* 0x000078050600d986 */ /* 0x0001f2000c101126 */
[----:B------:R-:W-:Y:S05]  /*44c0*/  @P0 BRA `(.L_x_157) ;  /* 0x00000000000c0947 */ /* 0x000fea0003800000 */
[----:B------:R-:W2:Y:S02]  /*44d0*/  LDG.E.U8 R96, desc[UR38][R10.64+0x79] ;  /* 0x000079260a607981 */ /* 0x000ea4000c1e1100 */
[----:B--2---:R-:W-:-:S05]  /*44e0*/  PRMT R3, R96, 0x8880, RZ ;  /* 0x0000888060037816 */ /* 0x004fca00000000ff */
[----:B------:R-:W-:-:S07]  /*44f0*/  IMAD R14, R3, R88, RZ ;  /* 0x00000058030e7224 */ /* 0x000fce00078e02ff */
.L_x_157:
[----:B------:R-:W-:Y:S05]  /*4500*/  BSYNC B1 ;  /* 0x0000000000017941 */ /* 0x000fea0003800000 */
.L_x_156:
[----:B------:R-:W-:Y:S01]  /*4510*/  IMAD R87, R87, R19, R14 ;  /* 0x0000001357577224 */ /* 0x000fe200078e020e */
[----:B------:R-:W-:Y:S06]  /*4520*/  @P0 BRA `(.L_x_158) ;  /* 0x0000000c00100947 */ /* 0x000fec0003800000 */
[----:B------:R1:W-:Y:S01]  /*4530*/  STG.E.U8 desc[UR38][R6.64+0x79], R87 ;  /* 0x0000795706007986 */ /* 0x0003e2000c101126 */
[----:B------:R-:W-:Y:S05]  /*4540*/  BRA `(.L_x_158) ;  /* 0x0000000c00087947 */ /* 0x000fea0003800000 */
.L_x_29:
[C---:B------:R-:W-:Y:S02]  /*4550*/  ISETP.GE.AND P1, PT, R102.reuse, 0x1, PT ;  /* 0x000000016600780c */ /* 0x040fe40003f26270 */
[----:B------:R-:W-:Y:S02]  /*4560*/  ISETP.GE.AND P0, PT, R102, 0x9, PT ;  /* 0x000000096600780c */ /* 0x000fe40003f06270 */
[C---:B------:R-:W-:Y:S02]  /*4570*/  ISETP.LT.OR P4, PT, R3.reuse, 0x1, !P1 ;  /* 0x000000010300780c */ /* 0x040fe40004f81670 */
[C---:B------:R-:W-:Y:S02]  /*4580*/  ISETP.LT.OR P3, PT, R3.reuse, 0x2, !P1 ;  /* 0x000000020300780c */ /* 0x040fe40004f61670 */
[C---:B------:R-:W-:Y:S02]  /*4590*/  ISETP.LT.OR P2, PT, R3.reuse, 0x1, !P0 ;  /* 0x000000010300780c */ /* 0x040fe40004741670 */
[----:B------:R-:W-:-:S07]  /*45a0*/  ISETP.LT.OR P5, PT, R3, 0x2, !P0 ;  /* 0x000000020300780c */ /* 0x000fce00047a1670 */
[-C--:B------:R-:W-:Y:S02]  /*45b0*/  @!P4 IMAD R9, R24, R19.reuse, RZ ;  /* 0x000000131809c224 */ /* 0x080fe400078e02ff */
[-C--:B------:R-:W-:Y:S02]  /*45c0*/  @!P3 IMAD R25, R25, R19.reuse, RZ ;  /* 0x000000131919b224 */ /* 0x080fe400078e02ff */
[-C--:B------:R-:W-:Y:S01]  /*45d0*/  @!P2 IMAD R11, R26, R19.reuse, RZ ;  /* 0x000000131a0ba224 */ /* 0x080fe200078e02ff */
[----:B------:R0:W-:Y:S01]  /*45e0*/  @!P4 STG.E.U8 desc[UR38][R4.64], R9 ;  /* 0x000000090400c986 */ /* 0x0001e2000c101126 */
[----:B------:R-:W-:Y:S01]  /*45f0*/  ISETP.LT.OR P4, PT, R3, 0x9, !P1 ;  /* 0x000000090300780c */ /* 0x000fe20004f81670 */
[----:B------:R-:W-:Y:S02]  /*4600*/  @!P5 IMAD R27, R27, R19, RZ ;  /* 0x000000131b1bd224 */ /* 0x000fe400078e02ff */
[----:B------:R-:W-:Y:S01]  /*4610*/  @!P3 STG.E.U8 desc[UR38][R4.64+0x1], R25 ;  /* 0x000001190400b986 */ /* 0x000fe2000c101126 */
[----:B------:R-:W-:-:S03]  /*4620*/  ISETP.LT.OR P3, PT, R3, 0xa, !P1 ;  /* 0x0000000a0300780c */ /* 0x000fc60004f61670 */
[----:B------:R1:W-:Y:S01]  /*4630*/  @!P2 STG.E.U8 desc[UR38][R6.64], R11 ;  /* 0x0000000b0600a986 */ /* 0x0003e2000c101126 */
[----:B------:R-:W-:-:S03]  /*4640*/  ISETP.LT.OR P2, PT, R3, 0x9, !P0 ;  /* 0x000000090300780c */ /* 0x000fc60004741670 */
[----:B------:R-:W-:Y:S01]  /*4650*/  @!P5 STG.E.U8 desc[UR38][R6.64+0x1], R27 ;  /* 0x0000011b0600d986 */ /* 0x000fe2000c101126 */
[----:B------:R-:W-:Y:S01]  /*4660*/  ISETP.LT.OR P5, PT, R3, 0xa, !P0 ;  /* 0x0000000a0300780c */ /* 0x000fe200047a1670 */
[----:B------:R-:W-:-:S04]  /*4670*/  @!P4 IMAD R13, R28, R19, RZ ;  /* 0x000000131c0dc224 */ /* 0x000fc800078e02ff */
[-C--:B------:R-:W-:Y:S01]  /*4680*/  @!P3 IMAD R29, R29, R19.reuse, RZ ;  /* 0x000000131d1db224 */ /* 0x080fe200078e02ff */
[----:B------:R-:W-:Y:S01]  /*4690*/  @!P4 STG.E.U8 desc[UR38][R4.64+0x8], R13 ;  /* 0x0000080d0400c986 */ /* 0x000fe2000c101126 */
[C---:B------:R-:W-:Y:S02]  /*46a0*/  ISETP.LT.OR P4, PT, R3.reuse, 0x11, !P1 ;  /* 0x000000110300780c */ /* 0x040fe40004f81670 */
[-C--:B0-----:R-:W-:Y:S01]  /*46b0*/  @!P2 IMAD R9, R30, R19.reuse, RZ ;  /* 0x000000131e09a224 */ /* 0x081fe200078e02ff */
[----:B------:R-:W-:Y:S01]  /*46c0*/  @!P3 STG.E.U8 desc[UR38][R4.64+0x9], R29 ;  /* 0x0000091d0400b986 */ /* 0x000fe2000c101126 */
[----:B------:R-:W-:Y:S02]  /*46d0*/  ISETP.LT.OR P3, PT, R3, 0x12, !P1 ;  /* 0x000000120300780c */ /* 0x000fe40004f61670 */
[----:B------:R-:W-:Y:S01]  /*46e0*/  @!P5 IMAD R31, R31, R19, RZ ;  /* 0x000000131f1fd224 */ /* 0x000fe200078e02ff */
[----:B------:R0:W-:Y:S01]  /*46f0*/  @!P2 STG.E.U8 desc[UR38][R6.64+0x8], R9 ;  /* 0x000008090600a986 */ /* 0x0001e2000c101126 */
[----:B------:R-:W-:-:S03]  /*4700*/  ISETP.LT.OR P2, PT, R3, 0x11, !P0 ;  /* 0x000000110300780c */ /* 0x000fc60004741670 */
[----:B------:R-:W-:Y:S01]  /*4710*/  @!P5 STG.E.U8 desc[UR38][R6.64+0x9], R31 ;  /* 0x0000091f0600d986 */ /* 0x000fe2000c101126 */
[----:B------:R-:W-:Y:S01]  /*4720*/  ISETP.LT.OR P5, PT, R3, 0x12, !P0 ;  /* 0x000000120300780c */ /* 0x000fe200047a1670 */
[----:B-1----:R-:W-:-:S04]  /*4730*/  @!P4 IMAD R11, R32, R19, RZ ;  /* 0x00000013200bc224 */ /* 0x002fc800078e02ff */
        /* <DEDUP_REMOVED lines=109> */
[----:B------:R1:W-:Y:S01]  /*4e10*/  @!P4 STG.E.U8 desc[UR38][R4.64+0x58], R13 ;  /* 0x0000580d0400c986 */ /* 0x0003e2000c101126 */
        /* <DEDUP_REMOVED lines=13> */
[-C--:B-1----:R-:W-:Y:S01]  /*4ef0*/  @!P2 IMAD R13, R74, R19.reuse, RZ ;  /* 0x000000134a0da224 */ /* 0x082fe200078e02ff */
[----:B------:R-:W-:Y:S01]  /*4f00*/  @!P3 STG.E.U8 desc[UR38][R4.64+0x61], R73 ;  /* 0x000061490400b986 */ /* 0x000fe2000c101126 */
[----:B------:R-:W-:Y:S02]  /*4f10*/  ISETP.LT.OR P3, PT, R3, 0x6a, !P1 ;  /* 0x0000006a0300780c */ /* 0x000fe40004f61670 */
[----:B------:R-:W-:Y:S01]  /*4f20*/  @!P5 IMAD R75, R75, R19, RZ ;  /* 0x000000134b4bd224 */ /* 0x000fe200078e02ff */
[----:B------:R1:W-:Y:S01]  /*4f30*/  @!P2 STG.E.U8 desc[UR38][R6.64+0x60], R13 ;  /* 0x0000600d0600a986 */ /* 0x0003e2000c101126 */
[----:B------:R-:W-:-:S03]  /*4f40*/  ISETP.LT.OR P2, PT, R3, 0x69, !P0 ;  /* 0x000000690300780c */ /* 0x000fc60004741670 */
[----:B------:R-:W-:Y:S01]  /*4f50*/  @!P5 STG.E.U8 desc[UR38][R6.64+0x61], R75 ;  /* 0x0000614b0600d986 */ /* 0x000fe2000c101126 */
[----:B------:R-:W-:Y:S01]  /*4f60*/  ISETP.LT.OR P5, PT, R3, 0x6a, !P0 ;  /* 0x0000006a0300780c */ /* 0x000fe200047a1670 */
[----:B0-----:R-:W-:-:S04]  /*4f70*/  @!P4 IMAD R9, R76, R19, RZ ;  /* 0x000000134c09c224 */ /* 0x001fc800078e02ff */
[-C--:B------:R-:W-:Y:S01]  /*4f80*/  @!P3 IMAD R77, R77, R19.reuse, RZ ;  /* 0x000000134d4db224 */ /* 0x080fe200078e02ff */
[----:B------:R-:W-:Y:S01]  /*4f90*/  @!P4 STG.E.U8 desc[UR38][R4.64+0x68], R9 ;  /* 0x000068090400c986 */ /* 0x000fe2000c101126 */
[C---:B------:R-:W-:Y:S02]  /*4fa0*/  ISETP.LT.OR P4, PT, R3.reuse, 0x72, !P1 ;  /* 0x000000720300780c */ /* 0x040fe40004f81670 */
[-C--:B--2---:R-:W-:Y:S01]  /*4fb0*/  @!P2 IMAD R11, R78, R19.reuse, RZ ;  /* 0x000000134e0ba224 */ /* 0x084fe200078e02ff */
[----:B------:R-:W-:Y:S01]  /*4fc0*/  @!P3 STG.E.U8 desc[UR38][R4.64+0x69], R77 ;  /* 0x0000694d0400b986 */ /* 0x000fe2000c101126 */
[----:B------:R-:W-:Y:S02]  /*4fd0*/  ISETP.LT.OR P3, PT, R3, 0x71, !P1 ;  /* 0x000000710300780c */ /* 0x000fe40004f61670 */
[----:B------:R-:W-:Y:S01]  /*4fe0*/  @!P5 IMAD R79, R79, R19, RZ ;  /* 0x000000134f4fd224 */ /* 0x000fe200078e02ff */
[----:B------:R0:W-:Y:S01]  /*4ff0*/  @!P2 STG.E.U8 desc[UR38][R6.64+0x68], R11 ;  /* 0x0000680b0600a986 */ /* 0x0001e2000c101126 */
[----:B------:R-:W-:-:S03]  /*5000*/  ISETP.LT.OR P2, PT, R3, 0x71, !P0 ;  /* 0x000000710300780c */ /* 0x000fc60004741670 */
[----:B------:R2:W-:Y:S01]  /*5010*/  @!P5 STG.E.U8 desc[UR38][R6.64+0x69], R79 ;  /* 0x0000694f0600d986 */ /* 0x0005e2000c101126 */
[----:B------:R-:W-:Y:S01]  /*5020*/  ISETP.LT.OR P5, PT, R3, 0x79, !P0 ;  /* 0x000000790300780c */ /* 0x000fe200047a1670 */
[----:B------:R-:W-:-:S04]  /*5030*/  @!P4 IMAD R81, R81, R19, RZ ;  /* 0x000000135151c224 */ /* 0x000fc800078e02ff */
[-C--:B-1----:R-:W-:Y:S01]  /*5040*/  @!P3 IMAD R13, R80, R19.reuse, RZ ;  /* 0x00000013500db224 */ /* 0x082fe200078e02ff */
[----:B------:R2:W-:Y:S01]  /*5050*/  @!P4 STG.E.U8 desc[UR38][R4.64+0x71], R81 ;  /* 0x000071510400c986 */ /* 0x0005e2000c101126 */
[C---:B------:R-:W-:Y:S02]  /*5060*/  ISETP.LT.OR P4, PT, R3.reuse, 0x72, !P0 ;  /* 0x000000720300780c */ /* 0x040fe40004781670 */
[C---:B------:R-:W-:Y:S01]  /*5070*/  ISETP.LT.OR P0, PT, R3.reuse, 0x7a, !P0 ;  /* 0x0000007a0300780c */ /* 0x040fe20004701670 */
[----:B------:R2:W-:Y:S01]  /*5080*/  @!P3 STG.E.U8 desc[UR38][R4.64+0x70], R13 ;  /* 0x0000700d0400b986 */ /* 0x0005e2000c101126 */
[C---:B------:R-:W-:Y:S02]  /*5090*/  ISETP.LT.OR P3, PT, R3.reuse, 0x79, !P1 ;  /* 0x000000790300780c */ /* 0x040fe40004f61670 */
[----:B------:R-:W-:Y:S01]  /*50a0*/  ISETP.LT.OR P1, PT, R3, 0x7a, !P1 ;  /* 0x0000007a0300780c */ /* 0x000fe20004f21670 */
[-C--:B------:R-:W-:Y:S02]  /*50b0*/  @!P2 IMAD R3, R82, R19.reuse, RZ ;  /* 0x000000135203a224 */ /* 0x080fe400078e02ff */
[----:B0-----:R-:W-:-:S03]  /*50c0*/  @!P5 IMAD R11, R86, R19, RZ ;  /* 0x00000013560bd224 */ /* 0x001fc600078e02ff */
[----:B------:R2:W-:Y:S01]  /*50d0*/  @!P2 STG.E.U8 desc[UR38][R6.64+0x70], R3 ;  /* 0x000070030600a986 */ /* 0x0005e2000c101126 */
[-C--:B------:R-:W-:Y:S02]  /*50e0*/  @!P4 IMAD R83, R83, R19.reuse, RZ ;  /* 0x000000135353c224 */ /* 0x080fe400078e02ff */
[-C--:B------:R-:W-:Y:S02]  /*50f0*/  @!P0 IMAD R87, R87, R19.reuse, RZ ;  /* 0x0000001357578224 */ /* 0x080fe400078e02ff */
[-C--:B------:R-:W-:Y:S01]  /*5100*/  @!P3 IMAD R9, R84, R19.reuse, RZ ;  /* 0x000000135409b224 */ /* 0x080fe200078e02ff */
[----:B------:R2:W-:Y:S01]  /*5110*/  @!P4 STG.E.U8 desc[UR38][R6.64+0x71], R83 ;  /* 0x000071530600c986 */ /* 0x0005e2000c101126 */
[----:B------:R-:W-:-:S03]  /*5120*/  @!P1 IMAD R85, R85, R19, RZ ;  /* 0x0000001355559224 */ /* 0x000fc600078e02ff */
[----:B------:R2:W-:Y:S04]  /*5130*/  @!P3 STG.E.U8 desc[UR38][R4.64+0x78], R9 ;  /* 0x000078090400b986 */ /* 0x0005e8000c101126 */
[----:B------:R2:W-:Y:S04]  /*5140*/  @!P1 STG.E.U8 desc[UR38][R4.64+0x79], R85 ;  /* 0x0000795504009986 */ /* 0x0005e8000c101126 */
[----:B------:R2:W-:Y:S04]  /*5150*/  @!P5 STG.E.U8 desc[UR38][R6.64+0x78], R11 ;  /* 0x0000780b0600d986 */ /* 0x0005e8000c101126 */
[----:B------:R2:W-:Y:S02]  /*5160*/  @!P0 STG.E.U8 desc[UR38][R6.64+0x79], R87 ;  /* 0x0000795706008986 */ /* 0x0005e4000c101126 */
.L_x_158:
[----:B------:R-:W-:Y:S05]  /*5170*/  BSYNC B0 ;  /* 0x0000000000007941 */ /* 0x000fea0003800000 */
.L_x_28:
[----:B------:R-:W-:Y:S01]  /*5180*/  IADD3 R16, P0, R16, UR36, RZ ;  /* 0x0000002410107c10 */ /* 0x000fe2000ff1e0ff */
[----:B------:R-:W-:Y:S01]  /*5190*/  ULDC.64 UR4, c[0x0][0x650] ;  /* 0x0001940000047ab9 */ /* 0x000fe20000000a00 */
[----:B--2---:R-:W-:Y:S01]  /*51a0*/  PRMT R3, RZ, 0x7610, R3 ;  /* 0x00007610ff037816 */ /* 0x004fe20000000003 */
[----:B------:R-:W-:Y:S01]  /*51b0*/  IMAD.MOV.U32 R98, RZ, RZ, -0x1 ;  /* 0xffffffffff627424 */ /* 0x000fe200078e00ff */
[----:B------:R-:W-:Y:S01]  /*51c0*/  IADD3.X R17, R17, UR42, RZ, P0, !PT ;  /* 0x0000002a11117c10 */ /* 0x000fe200087fe4ff */
[----:B------:R-:W-:Y:S01]  /*51d0*/  IMAD.MOV.U32 R97, RZ, RZ, -0x1 ;  /* 0xffffffffff617424 */ /* 0x000fe200078e00ff */
[----:B------:R-:W-:-:S04]  /*51e0*/  ISETP.GE.U32.AND P0, PT, R16, UR4, PT ;  /* 0x0000000410007c0c */ /* 0x000fc8000bf06070 */
[----:B------:R-:W-:-:S13]  /*51f0*/  ISETP.GE.U32.AND.EX P0, PT, R17, UR5, PT, P0 ;  /* 0x0000000511007c0c */ /* 0x000fda000bf06100 */
[----:B------:R-:W-:Y:S05]  /*5200*/  @P0 BRA `(.L_x_159) ;  /* 0x00000004004c0947 */ /* 0x000fea0003800000 */
[----:B------:R-:W2:Y:S01]  /*5210*/  LDC.64 R10, c[0x0][0x628] ;  /* 0x00018a00ff0a7b82 */ /* 0x000ea20000000a00 */
[----:B------:R-:W3:Y:S01]  /*5220*/  S2R R12, SR_CTAID.X ;  /* 0x00000000000c7919 */ /* 0x000ee20000002500 */
[----:B------:R-:W-:Y:S02]  /*5230*/  IMAD.MOV.U32 R8, RZ, RZ, R16 ;  /* 0x000000ffff087224 */ /* 0x000fe400078e0010 */
[----:B------:R-:W-:Y:S01]  /*5240*/  IMAD.MOV.U32 R9, RZ, RZ, R17 ;  /* 0x000000ffff097224 */ /* 0x000fe200078e0011 */
[----:B------:R-:W0:Y:S03]  /*5250*/  S2R R20, SR_CTAID.Y ;  /* 0x0000000000147919 */ /* 0x000e260000002600 */
[----:B------:R-:W0:Y:S08]  /*5260*/  LDC R0, c[0x0][0x630] ;  /* 0x00018c00ff007b82 */ /* 0x000e300000000800 */
[----:B------:R-:W0:Y:S01]  /*5270*/  LDC.64 R14, c[0x0][0x620] ;  /* 0x00018800ff0e7b82 */ /* 0x000e220000000a00 */
[----:B--2---:R-:W-:-:S04]  /*5280*/  ISETP.NE.U32.AND P0, PT, R10, RZ, PT ;  /* 0x000000ff0a00720c */ /* 0x004fc80003f05070 */
[----:B------:R-:W-:-:S13]  /*5290*/  ISETP.NE.AND.EX P0, PT, R11, RZ, PT, P0 ;  /* 0x000000ff0b00720c */ /* 0x000fda0003f05300 */
[----:B0--3--:R-:W-:Y:S05]  /*52a0*/  @!P0 BRA `(.L_x_160) ;  /* 0x0000000000288947 */ /* 0x009fea0003800000 */
[----:B------:R-:W0:Y:S02]  /*52b0*/  LDC R3, c[0x0][0x634] ;  /* 0x00018d00ff037b82 */ /* 0x000e240000000800 */
[----:B0-----:R-:W-:-:S05]  /*52c0*/  IADD3 R3, P0, R16, R3, RZ ;  /* 0x0000000310037210 */ /* 0x001fca0007f1e0ff */
[----:B------:R-:W-:-:S04]  /*52d0*/  IMAD.X R13, RZ, RZ, R17, P0 ;  /* 0x000000ffff0d7224 */ /* 0x000fc800000e0611 */
[----:B------:R-:W-:-:S04]  /*52e0*/  IMAD.WIDE.U32 R4, R13, R10, RZ ;  /* 0x0000000a0d047225 */ /* 0x000fc800078e00ff */
[----:B-1--4-:R-:W-:-:S04]  /*52f0*/  IMAD.WIDE.U32 R6, P0, R3, R11, R4 ;  /* 0x0000000b03067225 */ /* 0x012fc80007800004 */
[----:B------:R-:W-:-:S04]  /*5300*/  IMAD.WIDE.U32 R4, R3, R10, RZ ;  /* 0x0000000a03047225 */ /* 0x000fc800078e00ff */
[----:B------:R-:W-:Y:S01]  /*5310*/  IMAD.X R9, RZ, RZ, RZ, P0 ;  /* 0x000000ffff097224 */ /* 0x000fe200000e06ff */
[----:B------:R-:W-:Y:S01]  /*5320*/  IADD3 RZ, P0, R5, R6, RZ ;  /* 0x0000000605ff7210 */ /* 0x000fe20007f1e0ff */
[----:B------:R-:W-:-:S04]  /*5330*/  IMAD.MOV.U32 R8, RZ, RZ, R7 ;  /* 0x000000ffff087224 */ /* 0x000fc800078e0007 */
[----:B------:R-:W-:-:S08]  /*5340*/  IMAD.WIDE.U32.X R8, R13, R11, R8, P0 ;  /* 0x0000000b0d087225 */ /* 0x000fd000000e0408 */
.L_x_160:
[-CC-:B------:R-:W-:Y:S01]  /*5350*/  SHF.R.U64 R97, R8, R0.reuse, R9.reuse ;  /* 0x0000000008617219 */ /* 0x180fe20000001209 */
[----:B----4-:R-:W0:Y:S01]  /*5360*/  LDC.64 R26, c[0x0][0x640] ;  /* 0x00019000ff1a7b82 */ /* 0x010e220000000a00 */
[----:B------:R-:W-:Y:S01]  /*5370*/  SHF.R.U32.HI R0, RZ, R0, R9 ;  /* 0x00000000ff007219 */ /* 0x000fe20000011609 */
[----:B------:R-:W-:Y:S01]  /*5380*/  ULDC UR4, c[0x0][0x150] ;  /* 0x0000540000047ab9 */ /* 0x000fe20000000800 */
[----:B------:R-:W-:Y:S02]  /*5390*/  IADD3 R3, P0, RZ, -R97, RZ ;  /* 0x80000061ff037210 */ /* 0x000fe40007f1e0ff */
[----:B-1----:R-:W-:-:S03]  /*53a0*/  I2FP.F32.U32 R7, R12 ;  /* 0x0000000c00077245 */ /* 0x002fc60000201000 */
[----:B------:R-:W1:Y:S01]  /*53b0*/  LDC R6, c[0x0][0x618] ;  /* 0x00018600ff067b82 */ /* 0x000e620000000800 */
[----:B------:R-:W-:Y:S02]  /*53c0*/  IMAD.X R5, RZ, RZ, ~R0, P0 ;  /* 0x000000ffff057224 */ /* 0x000fe400000e0e00 */
[----:B------:R-:W-:Y:S01]  /*53d0*/  FMUL R7, R7, UR4 ;  /* 0x0000000407077c20 */ /* 0x000fe20008400000 */
[----:B------:R-:W-:Y:S01]  /*53e0*/  ULDC UR4, c[0x0][0x154] ;  /* 0x0000550000047ab9 */ /* 0x000fe20000000800 */
[-C--:B------:R-:W-:Y:S02]  /*53f0*/  IMAD R0, R5, R14.reuse, RZ ;  /* 0x0000000e05007224 */ /* 0x080fe400078e02ff */
[C---:B------:R-:W-:Y:S01]  /*5400*/  IMAD.WIDE.U32 R4, R3.reuse, R14, R16 ;  /* 0x0000000e03047225 */ /* 0x040fe200078e0010 */
[----:B------:R-:W2:Y:S01]  /*5410*/  LDC R8, c[0x0][0x608] ;  /* 0x00018200ff087b82 */ /* 0x000ea20000000800 */
[----:B------:R-:W3:Y:S02]  /*5420*/  F2I.U32.TRUNC.NTZ R7, R7 ;  /* 0x0000000700077305 */ /* 0x000ee4000020f000 */
[----:B------:R-:W-:Y:S01]  /*5430*/  IMAD R3, R3, R15, R0 ;  /* 0x0000000f03037224 */ /* 0x000fe200078e0200 */
[----:B------:R-:W-:-:S03]  /*5440*/  I2FP.F32.U32 R0, R20 ;  /* 0x0000001400007245 */ /* 0x000fc60000201000 */
[----:B------:R-:W-:Y:S01]  /*5450*/  IMAD.IADD R3, R5, 0x1, R3 ;  /* 0x0000000105037824 */ /* 0x000fe200078e0203 */
[----:B------:R-:W4:Y:S01]  /*5460*/  LDC R11, c[0x0][0x658] ;  /* 0x00019600ff0b7b82 */ /* 0x000f220000000800 */
[----:B0-----:R-:W-:-:S04]  /*5470*/  ISETP.NE.U32.AND P0, PT, R26, RZ, PT ;  /* 0x000000ff1a00720c */ /* 0x001fc80003f05070 */
[----:B------:R-:W-:-:S03]  /*5480*/  ISETP.NE.AND.EX P0, PT, R27, RZ, PT, P0 ;  /* 0x000000ff1b00720c */ /* 0x000fc60003f05300 */
[----:B------:R-:W0:Y:S01]  /*5490*/  LDC R9, c[0x0][0x144] ;  /* 0x00005100ff097b82 */ /* 0x000e220000000800 */
[-C--:B-1----:R-:W-:Y:S01]  /*54a0*/  SHF.R.U64 R10, R4, R6.reuse, R3 ;  /* 0x00000006040a7219 */ /* 0x082fe20000001203 */
[----:B---3--:R-:W-:Y:S01]  /*54b0*/  IMAD.MOV R7, RZ, RZ, -R7 ;  /* 0x000000ffff077224 */ /* 0x008fe200078e0a07 */
[----:B------:R-:W-:Y:S01]  /*54c0*/  SHF.R.U32.HI R3, RZ, R6, R3 ;  /* 0x00000006ff037219 */ /* 0x000fe20000011603 */
[----:B------:R-:W-:-:S04]  /*54d0*/  FMUL R6, R0, UR4 ;  /* 0x0000000400067c20 */ /* 0x000fc80008400000 */
[----:B------:R-:W1:Y:S01]  /*54e0*/  LDC R21, c[0x0][0x148] ;  /* 0x00005200ff157b82 */ /* 0x000e620000000800 */
[----:B------:R3:W0:Y:S01]  /*54f0*/  F2I.U32.TRUNC.NTZ R14, R6 ;  /* 0x00000006000e7305 */ /* 0x000622000020f000 */
[-CC-:B--2---:R-:W-:Y:S02]  /*5500*/  SHF.R.U64 R13, R10, R8.reuse, R3.reuse ;  /* 0x000000080a0d7219 */ /* 0x184fe40000001203 */
[----:B------:R-:W-:-:S04]  /*5510*/  SHF.R.U32.HI R0, RZ, R8, R3 ;  /* 0x00000008ff007219 */ /* 0x000fc80000011603 */
[----:B------:R-:W2:Y:S01]  /*5520*/  LDC R24, c[0x0][0x648] ;  /* 0x00019200ff187b82 */ /* 0x000ea20000000800 */
[-CC-:B----4-:R-:W-:Y:S02]  /*5530*/  SHF.R.U64 R15, R13, R11.reuse, R0.reuse ;  /* 0x0000000b0d0f7219 */ /* 0x190fe40000001200 */
[----:B------:R-:W-:-:S03]  /*5540*/  SHF.R.U32.HI R5, RZ, R11, R0 ;  /* 0x0000000bff057219 */ /* 0x000fc60000011600 */
[----:B------:R-:W-:Y:S02]  /*5550*/  IMAD.MOV.U32 R4, RZ, RZ, R15 ;  /* 0x000000ffff047224 */ /* 0x000fe400078e000f */
[----:B------:R-:W4:Y:S01]  /*5560*/  LDC R28, c[0x0][0x638] ;  /* 0x00018e00ff1c7b82 */ /* 0x000f220000000800 */
[----:B0-----:R-:W-:-:S07]  /*5570*/  IMAD R25, R9, R7, R12 ;  /* 0x0000000709197224 */ /* 0x001fce00078e020c */
[----:B------:R-:W0:Y:S08]  /*5580*/  LDC R29, c[0x0][0x610] ;  /* 0x00018400ff1d7b82 */ /* 0x000e300000000800 */
[----:B------:R-:W0:Y:S01]  /*5590*/  LDC R30, c[0x0][0x600] ;  /* 0x00018000ff1e7b82 */ /* 0x000e220000000800 */
[----:B-123--:R-:W-:Y:S05]  /*55a0*/  @!P0 BRA `(.L_x_161) ;  /* 0x0000000000288947 */ /* 0x00efea0003800000 */
        /* <DEDUP_REMOVED lines=10> */
.L_x_161:
[----:B------:R-:W-:Y:S01]  /*5650*/  ISETP.NE.AND P0, PT, R2, 0x1, PT ;  /* 0x000000010200780c */ /* 0x000fe20003f05270 */
[----:B------:R-:W-:Y:S01]  /*5660*/  IMAD.MOV R14, RZ, RZ, -R14 ;  /* 0x000000ffff0e7224 */ /* 0x000fe200078e0a0e */
[----:B------:R-:W-:Y:S02]  /*5670*/  SHF.R.U64 R0, R4, R24, R5 ;  /* 0x0000001804007219 */ /* 0x000fe40000001205 */
[----:B------:R-:W-:Y:S02]  /*5680*/  LOP3.LUT R3, R13, R94, RZ, 0xc0, !PT ;  /* 0x0000005e0d037212 */ /* 0x000fe400078ec0ff */
[----:B------:R-:W-:Y:S01]  /*5690*/  LOP3.LUT R10, R10, R93, RZ, 0xc0, !PT ;  /* 0x0000005d0a0a7212 */ /* 0x000fe200078ec0ff */
[----:B------:R-:W-:Y:S02]  /*56a0*/  IMAD.MOV R4, RZ, RZ, -R0 ;  /* 0x000000ffff047224 */ /* 0x000fe400078e0a00 */
[----:B------:R-:W-:Y:S02]  /*56b0*/  IMAD R0, R90, R0, R3 ;  /* 0x000000005a007224 */ /* 0x000fe400078e0203 */
[----:B----4-:R-:W-:-:S02]  /*56c0*/  IMAD R3, R4, R28, R15 ;  /* 0x0000001c04037224 */ /* 0x010fc400078e020f */
[----:B------:R-:W-:Y:S02]  /*56d0*/  @P0 IMAD R25, R21, R14, R20 ;  /* 0x0000000e15190224 */ /* 0x000fe400078e0214 */
[----:B0-----:R-:W-:Y:S02]  /*56e0*/  IMAD R5, R3, R30, R10 ;  /* 0x0000001e03057224 */ /* 0x001fe400078e020a */
[----:B------:R-:W-:Y:S02]  /*56f0*/  IMAD R0, R0, R29, R25 ;  /* 0x0000001d00007224 */ /* 0x000fe400078e0219 */
[----:B------:R-:W-:-:S03]  /*5700*/  IMAD.MOV.U32 R4, RZ, RZ, 0x1 ;  /* 0x00000001ff047424 */ /* 0x000fc600078e00ff */
[----:B------:R-:W-:Y:S02]  /*5710*/  SEL R98, R5, R0, !P0 ;  /* 0x0000000005627207 */ /* 0x000fe40004000000 */
[----:B------:R-:W-:Y:S02]  /*5720*/  PRMT R3, R4, 0x7610, R3 ;  /* 0x0000761004037816 */ /* 0x000fe40000000003 */
[----:B------:R-:W-:-:S07]  /*5730*/  SEL R0, R0, R5, !P0 ;  /* 0x0000000500007207 */ /* 0x000fce0004000000 */
.L_x_159:
[----:B------:R-:W-:Y:S01]  /*5740*/  UIMAD.WIDE.U32 UR4, UR41, 0x24924925, URZ ;  /* 0x24924925290478a5 */ /* 0x000fe2000f8e003f */
[----:B------:R-:W-:Y:S01]  /*5750*/  LOP3.LUT P0, RZ, R3, 0xff, RZ, 0xc0, !PT ;  /* 0x000000ff03ff7812 */ /* 0x000fe2000780c0ff */
[----:B------:R-:W-:Y:S02]  /*5760*/  IMAD.MOV.U32 R99, RZ, RZ, R0 ;  /* 0x000000ffff637224 */ /* 0x000fe400078e0000 */
[----:B------:R-:W-:-:S04]  /*5770*/  UIADD3 UR4, UR41, -UR5, URZ ;  /* 0x8000000529047290 */ /* 0x000fc8000fffe03f */
[----:B------:R-:W-:-:S04]  /*5780*/  ULEA.HI UR4, UR4, UR5, URZ, 0x1f ;  /* 0x0000000504047291 */ /* 0x000fc8000f8ff83f */
[----:B------:R-:W-:-:S04]  /*5790*/  USHF.R.U32.HI UR4, URZ, 0x2, UR4 ;  /* 0x000000023f047899 */ /* 0x000fc80008011604 */
[----:B------:R-:W-:Y:S01]  /*57a0*/  UIMAD UR41, UR4, -0x7, UR41 ;  /* 0xfffffff9042978a4 */ /* 0x000fe2000f8e0229 */
[----:B------:R-:W-:Y:S11]  /*57b0*/  @P0 BRA `(.L_x_162) ;  /* 0xffffffb800880947 */ /* 0x000ff6000383ffff */
[----:B------:R-:W-:Y:S05]  /*57c0*/  EXIT ;  /* 0x000000000000794d */ /* 0x000fea0003800000 */
.L_x_3:
        /* <DEDUP_REMOVED lines=26> */
.L_x_164:
[--C-:B------:R-:W-:Y:S01]  /*5970*/  SHF.R.U64 R14, R12, R20, R13.reuse ;  /* 0x000000140c0e7219 */ /* 0x100fe2000000120d */
[----:B------:R-:W0:Y:S01]  /*5980*/  LDC R24, c[0x0][0x618] ;  /* 0x00018600ff187b82 */ /* 0x000e220000000800 */
[----:B------:R-:W-:Y:S01]  /*5990*/  I2FP.F32.U32 R8, R6 ;  /* 0x0000000600087245 */ /* 0x000fe20000201000 */
[----:B------:R-:W-:Y:S01]  /*59a0*/  ULDC UR4, c[0x0][0x150] ;  /* 0x0000540000047ab9 */ /* 0x000fe20000000800 */
[----:B------:R-:W-:Y:S02]  /*59b0*/  SHF.R.U32.HI R7, RZ, R20, R13 ;  /* 0x00000014ff077219 */ /* 0x000fe4000001160d */
[----:B------:R-:W-:Y:S01]  /*59c0*/  IADD3 R11, P0, RZ, -R14, RZ ;  /* 0x8000000eff0b7210 */ /* 0x000fe20007f1e0ff */
[----:B------:R-:W-:Y:S01]  /*59d0*/  FMUL R13, R8, UR4 ;  /* 0x00000004080d7c20 */ /* 0x000fe20008400000 */
[----:B------:R-:W-:Y:S01]  /*59e0*/  ULDC UR4, c[0x0][0x154] ;  /* 0x0000550000047ab9 */ /* 0x000fe20000000800 */
[----:B------:R-:W1:Y:S02]  /*59f0*/  LDC.64 R26, c[0x0][0x640] ;  /* 0x00019000ff1a7b82 */ /* 0x000e640000000a00 */
[----:B------:R-:W-:-:S02]  /*5a00*/  IMAD.X R7, RZ, RZ, ~R7, P0 ;  /* 0x000000ffff077224 */ /* 0x000fc400000e0e07 */
[----:B------:R-:W2:Y:S01]  /*5a10*/  F2I.U32.TRUNC.NTZ R13, R13 ;  /* 0x0000000d000d7305 */ /* 0x000ea2000020f000 */
[----:B------:R-:W-:-:S03]  /*5a20*/  IMAD.WIDE.U32 R8, R11, R22, R16 ;  /* 0x000000160b087225 */ /* 0x000fc600078e0010 */
[----:B------:R-:W3:Y:S01]  /*5a30*/  LDC R15, c[0x0][0x144] ;  /* 0x00005100ff0f7b82 */ /* 0x000ee20000000800 */
[----:B------:R-:W-:-:S04]  /*5a40*/  IMAD R10, R7, R22, RZ ;  /* 0x00000016070a7224 */ /* 0x000fc800078e02ff */
[----:B------:R-:W-:Y:S02]  /*5a50*/  IMAD R7, R11, R23, R10 ;  /* 0x000000170b077224 */ /* 0x000fe400078e020a */
[----:B------:R-:W-:Y:S01]  /*5a60*/  IMAD.MOV.U32 R10, RZ, RZ, -0x1 ;  /* 0xffffffffff0a7424 */ /* 0x000fe200078e00ff */
[----:B------:R-:W4:Y:S01]  /*5a70*/  LDC R20, c[0x0][0x608] ;  /* 0x00018200ff147b82 */ /* 0x000f220000000800 */
[----:B------:R-:W-:Y:S01]  /*5a80*/  IMAD.IADD R7, R9, 0x1, R7 ;  /* 0x0000000109077824 */ /* 0x000fe200078e0207 */
[----:B------:R-:W-:-:S04]  /*5a90*/  I2FP.F32.U32 R9, R5 ;  /* 0x0000000500097245 */ /* 0x000fc80000201000 */
[-C--:B0-----:R-:W-:Y:S01]  /*5aa0*/  SHF.R.U64 R12, R8, R24.reuse, R7 ;  /* 0x00000018080c7219 */ /* 0x081fe20000001207 */
[----:B--2---:R-:W-:Y:S01]  /*5ab0*/  IMAD.MOV R8, RZ, RZ, -R13 ;  /* 0x000000ffff087224 */ /* 0x004fe200078e0a0d */
[----:B------:R-:W0:Y:S01]  /*5ac0*/  LDC R11, c[0x0][0x658] ;  /* 0x00019600ff0b7b82 */ /* 0x000e220000000800 */
[----:B-1----:R-:W-:Y:S01]  /*5ad0*/  ISETP.NE.U32.AND P0, PT, R26, RZ, PT ;  /* 0x000000ff1a00720c */ /* 0x002fe20003f05070 */
[----:B------:R-:W-:Y:S01]  /*5ae0*/  FMUL R9, R9, UR4 ;  /* 0x0000000409097c20 */ /* 0x000fe20008400000 */
[----:B------:R-:W-:Y:S02]  /*5af0*/  SHF.R.U32.HI R7, RZ, R24, R7 ;  /* 0x00000018ff077219 */ /* 0x000fe40000011607 */
[----:B------:R-:W-:-:S03]  /*5b00*/  ISETP.NE.AND.EX P0, PT, R27, RZ, PT, P0 ;  /* 0x000000ff1b00720c */ /* 0x000fc60003f05300 */
[----:B------:R-:W1:Y:S01]  /*5b10*/  LDC R22, c[0x0][0x148] ;  /* 0x00005200ff167b82 */ /* 0x000e620000000800 */
[----:B---3--:R-:W-:Y:S02]  /*5b20*/  IMAD R23, R15, R8, R6 ;  /* 0x000000080f177224 */ /* 0x008fe400078e0206 */
[----:B------:R-:W-:-:S05]  /*5b30*/  IMAD.MOV.U32 R8, RZ, RZ, 0x1 ;  /* 0x00000001ff087424 */ /* 0x000fca00078e00ff */
[----:B------:R-:W2:Y:S01]  /*5b40*/  LDC R21, c[0x0][0x600] ;  /* 0x00018000ff157b82 */ /* 0x000ea20000000800 */
[-CC-:B----4-:R-:W-:Y:S02]  /*5b50*/  SHF.R.U64 R15, R12, R20.reuse, R7.reuse ;  /* 0x000000140c0f7219 */ /* 0x190fe40000001207 */
[----:B------:R-:W-:Y:S02]  /*5b60*/  SHF.R.U32.HI R6, RZ, R20, R7 ;  /* 0x00000014ff067219 */ /* 0x000fe40000011607 */
[----:B------:R3:W4:Y:S03]  /*5b70*/  F2I.U32.TRUNC.NTZ R20, R9 ;  /* 0x0000000900147305 */ /* 0x000726000020f000 */
[----:B------:R-:W1:Y:S01]  /*5b80*/  LDC R25, c[0x0][0x648] ;  /* 0x00019200ff197b82 */ /* 0x000e620000000800 */
[-C--:B0-----:R-:W-:Y:S02]  /*5b90*/  SHF.R.U64 R19, R15, R11.reuse, R6 ;  /* 0x0000000b0f137219 */ /* 0x081fe40000001206 */
[----:B------:R-:W-:-:S02]  /*5ba0*/  SHF.L.U32 R10, R10, R11, RZ ;  /* 0x0000000b0a0a7219 */ /* 0x000fc400000006ff */
[-C--:B------:R-:W-:Y:S01]  /*5bb0*/  SHF.R.U32.HI R7, RZ, R11.reuse, R6 ;  /* 0x0000000bff077219 */ /* 0x080fe20000011606 */
[----:B------:R-:W-:Y:S01]  /*5bc0*/  IMAD.MOV.U32 R6, RZ, RZ, R19 ;  /* 0x000000ffff067224 */ /* 0x000fe200078e0013 */
[----:B------:R-:W-:Y:S01]  /*5bd0*/  SHF.L.U32 R24, R8, R11, RZ ;  /* 0x0000000b08187219 */ /* 0x000fe200000006ff */
[----:B------:R-:W0:Y:S01]  /*5be0*/  LDC R28, c[0x0][0x638] ;  /* 0x00018e00ff1c7b82 */ /* 0x000e220000000800 */
[----:B------:R-:W-:-:S07]  /*5bf0*/  LOP3.LUT R30, RZ, R10, RZ, 0x33, !PT ;  /* 0x0000000aff1e7212 */ /* 0x000fce00078e33ff */
[----:B------:R-:W0:Y:S01]  /*5c00*/  LDC R29, c[0x0][0x610] ;  /* 0x00018400ff1d7b82 */ /* 0x000e220000000800 */
[----:B---34-:R-:W-:Y:S05]  /*5c10*/  @!P0 BRA `(.L_x_165) ;  /* 0x0000000000288947 */ /* 0x018fea0003800000 */
[----:B------:R-:W3:Y:S02]  /*5c20*/  LDC R6, c[0x0][0x64c] ;  /* 0x00019300ff067b82 */ /* 0x000ee40000000800 */
[----:B---3--:R-:W-:-:S05]  /*5c30*/  IADD3 R11, P0, R19, R6, RZ ;  /* 0x00000006130b7210 */ /* 0x008fca0007f1e0ff */
        /* <DEDUP_REMOVED lines=8> */
.L_x_165:
[----:B------:R-:W-:Y:S01]  /*5cc0*/  ISETP.NE.AND P0, PT, R2, 0x1, PT ;  /* 0x000000010200780c */ /* 0x000fe20003f05270 */
[----:B--2---:R-:W-:Y:S01]  /*5cd0*/  VIADD R9, R21, 0xffffffff ;  /* 0xffffffff15097836 */ /* 0x004fe20000000000 */
[----:B-1----:R-:W-:Y:S01]  /*5ce0*/  SHF.R.U64 R7, R6, R25, R7 ;  /* 0x0000001906077219 */ /* 0x002fe20000001207 */
[----:B------:R-:W-:Y:S01]  /*5cf0*/  IMAD.MOV R20, RZ, RZ, -R20 ;  /* 0x000000ffff147224 */ /* 0x000fe200078e0a14 */
[----:B------:R-:W-:Y:S02]  /*5d00*/  LOP3.LUT R6, R15, R30, RZ, 0xc0, !PT ;  /* 0x0000001e0f067212 */ /* 0x000fe400078ec0ff */
[----:B------:R-:W-:Y:S01]  /*5d10*/  LOP3.LUT R12, R12, R9, RZ, 0xc0, !PT ;  /* 0x000000090c0c7212 */ /* 0x000fe200078ec0ff */
[----:B------:R-:W-:Y:S02]  /*5d20*/  IMAD.MOV R8, RZ, RZ, -R7 ;  /* 0x000000ffff087224 */ /* 0x000fe400078e0a07 */
[----:B------:R-:W-:Y:S02]  /*5d30*/  IMAD R6, R24, R7, R6 ;  /* 0x0000000718067224 */ /* 0x000fe400078e0206 */
[----:B------:R-:W-:-:S02]  /*5d40*/  IMAD.MOV.U32 R9, RZ, RZ, 0x1 ;  /* 0x00000001ff097424 */ /* 0x000fc400078e00ff */
[----:B------:R-:W-:Y:S02]  /*5d50*/  @P0 IMAD R23, R22, R20, R5 ;  /* 0x0000001416170224 */ /* 0x000fe400078e0205 */
[----:B0-----:R-:W-:Y:S02]  /*5d60*/  IMAD R5, R8, R28, R19 ;  /* 0x0000001c08057224 */ /* 0x001fe400078e0213 */
[----:B------:R-:W-:Y:S02]  /*5d70*/  IMAD R19, R6, R29, R23 ;  /* 0x0000001d06137224 */ /* 0x000fe400078e0217 */
[----:B------:R-:W-:Y:S02]  /*5d80*/  IMAD R6, R5, R21, R12 ;  /* 0x0000001505067224 */ /* 0x000fe400078e020c */
[----:B------:R-:W-:-:S03]  /*5d90*/  IMAD.MOV.U32 R8, RZ, RZ, R14 ;  /* 0x000000ffff087224 */ /* 0x000fc600078e000e */
[----:B------:R-:W-:Y:S02]  /*5da0*/  SEL R20, R6, R19, !P0 ;  /* 0x0000001306147207 */ /* 0x000fe40004000000 */
[----:B------:R-:W-:-:S07]  /*5db0*/  SEL R19, R19, R6, !P0 ;  /* 0x0000000613137207 */ /* 0x000fce0004000000 */
.L_x_163:
[----:B------:R-:W-:-:S08]  /*5dc0*/  NOP ;  /* 0x0000000000007918 */ /* 0x000fd00000000000 */
[----:B------:R-:W0:-:S00]  /*5dd0*/  USETMAXREG.DEALLOC.CTAPOOL 0x28 ;  /* 0x00000028000079c8 */ /* 0x000e0000080e0500 */
[----:B0-----:R-:W-:-:S13]  /*5de0*/  ISETP.NE.AND P0, PT, R0, RZ, PT ;  /* 0x000000ff0000720c */ /* 0x001fda0003f05270 */
[----:B------:R-:W-:Y:S05]  /*5df0*/  @P0 EXIT ;  /* 0x000000000000094d */ /* 0x000fea0003800000 */
[----:B------:R-:W-:Y:S01]  /*5e00*/  LOP3.LUT P0, RZ, R9, 0xff, RZ, 0xc0, !PT ;  /* 0x000000ff09ff7812 */ /* 0x000fe2000780c0ff */
[----:B------:R-:W-:Y:S02]  /*5e10*/  IMAD.MOV.U32 R0, RZ, RZ, 0x1 ;  /* 0x00000001ff007424 */ /* 0x000fe400078e00ff */
[----:B------:R-:W-:-:S10]  /*5e20*/  IMAD.MOV.U32 R12, RZ, RZ, RZ ;  /* 0x000000ffff0c7224 */ /* 0x000fd400078e00ff */
[----:B------:R-:W-:Y:S05]  /*5e30*/  @!P0 BRA `(.L_x_166) ;  /* 0x0000000c00148947 */ /* 0x000fea0003800000 */
[----:B------:R-:W0:Y:S01]  /*5e40*/  LDC R0, c[0x0][0x28c] ;  /* 0x0000a300ff007b82 */ /* 0x000e220000000800 */
[----:B------:R-:W-:Y:S01]  /*5e50*/  LOP3.LUT P0, RZ, R3, 0x1f, RZ, 0xc0, !PT ;  /* 0x0000001f03ff7812 */ /* 0x000fe2000780c0ff */
[----:B------:R-:W-:Y:S01]  /*5e60*/  ULDC UR5, c[0x0][0x658] ;  /* 0x0001960000057ab9 */ /* 0x000fe20000000800 */
[----:B------:R-:W-:Y:S01]  /*5e70*/  UMOV UR6, 0xffffffff ;  /* 0xffffffff00067882 */ /* 0x000fe20000000000 */
[----:B------:R-:W-:Y:S01]  /*5e80*/  BSSY B0, `(.L_x_166) ;  /* 0x00000c0000007945 */ /* 0x000fe20003800000 */
[----:B------:R-:W-:Y:S01]  /*5e90*/  USHF.L.U32 UR6, UR6, UR5, URZ ;  /* 0x0000000506067299 */ /* 0x000fe2000800063f */
[C---:B------:R-:W-:Y:S01]  /*5ea0*/  ISETP.NE.AND P2, PT, R4.reuse, RZ, PT ;  /* 0x000000ff0400720c */ /* 0x040fe20003f45270 */
[----:B------:R-:W-:Y:S01]  /*5eb0*/  IMAD.MOV.U32 R13, RZ, RZ, 0x1 ;  /* 0x00000001ff0d7424 */ /* 0x000fe200078e00ff */
[----:B------:R-:W-:Y:S01]  /*5ec0*/  ISETP.NE.OR P0, PT, R4, RZ, !P0 ;  /* 0x000000ff0400720c */ /* 0x000fe20004705670 */
[----:B------:R-:W-:Y:S01]  /*5ed0*/  IMAD.MOV.U32 R12, RZ, RZ, RZ ;  /* 0x000000ffff0c7224 */ /* 0x000fe200078e00ff */
[----:B------:R-:W-:Y:S01]  /*5ee0*/  LOP3.LUT R11, R18, 0x2, RZ, 0xfc, !PT ;  /* 0x00000002120b7812 */ /* 0x000fe200078efcff */
[----:B------:R-:W-:Y:S01]  /*5ef0*/  ULDC UR4, c[0x0][0x600] ;  /* 0x0001800000047ab9 */ /* 0x000fe20000000800 */
[----:B------:R-:W-:Y:S01]  /*5f00*/  UMOV UR7, 0x1 ;  /* 0x0000000100077882 */ /* 0x000fe20000000000 */
[----:B------:R-:W-:-:S02]  /*5f10*/  UIADD3 UR15, UR4, -0x1, URZ ;  /* 0xffffffff040f7890 */ /* 0x000fc4000fffe03f */
[----:B------:R-:W-:Y:S02]  /*5f20*/  USHF.L.U32 UR17, UR7, UR5, URZ ;  /* 0x0000000507117299 */ /* 0x000fe4000800063f */
[----:B------:R-:W-:Y:S01]  /*5f30*/  ULOP3.LUT UR16, URZ, UR6, URZ, 0x33, !UPT ;  /* 0x000000063f107292 */ /* 0x000fe2000f8e333f */
[----:B------:R-:W-:Y:S01]  /*5f40*/  ULDC.64 UR20, c[0x0][0x198] ;  /* 0x0000660000147ab9 */ /* 0x000fe20000000a00 */
[----:B0-----:R-:W-:-:S05]  /*5f50*/  VIADD R0, R0, 0x7f ;  /* 0x0000007f00007836 */ /* 0x001fca0000000000 */
[----:B------:R-:W-:-:S04]  /*5f60*/  SHF.R.S32.HI R3, RZ, 0x1f, R0 ;  /* 0x0000001fff037819 */ /* 0x000fc80000011400 */
[----:B------:R-:W-:Y:S01]  /*5f70*/  LEA.HI R3, R3, R0, RZ, 0x7 ;  /* 0x0000000003037211 */ /* 0x000fe200078f38ff */
[----:B------:R-:W-:-:S03]  /*5f80*/  IMAD.MOV.U32 R0, RZ, RZ, 0x1 ;  /* 0x00000001ff007424 */ /* 0x000fc600078e00ff */
[----:B------:R-:W-:-:S05]  /*5f90*/  SHF.R.S32.HI R3, RZ, 0x7, R3 ;  /* 0x00000007ff037819 */ /* 0x000fca0000011403 */
[----:B------:R-:W-:-:S07]  /*5fa0*/  VIADD R10, R3, 0x1 ;  /* 0x00000001030a7836 */ /* 0x000fce0000000000 */
.L_x_178:
[----:B------:R-:W-:-:S03]  /*5fb0*/  UMOV UR4, 0xffffffff ;  /* 0xffffffff00047882 */ /* 0x000fc60000000000 */
[----:B------:R-:W-:Y:S05]  /*5fc0*/  BRA.DIV UR4, `(.L_x_167) ;  /* 0x0000001204047947 */ /* 0x000fea000b800000 */
[----:B------:R-:W-:-:S13]  /*5fd0*/  ELECT P6, URZ, PT ;  /* 0x00000000003f782f */ /* 0x000fda00038c0000 */
.L_x_192:
[----:B------:R-:W0:Y:S01]  /*5fe0*/  LDC R4, c[0x0][0x28c] ;  /* 0x0000a300ff047b82 */ /* 0x000e220000000800 */
[----:B------:R-:W-:Y:S01]  /*5ff0*/  BSSY B1, `(.L_x_168) ;  /* 0x0000035000017945 */ /* 0x000fe20003800000 */
[----:B0-----:R-:W-:-:S13]  /*6000*/  ISETP.LT.OR P6, PT, R4, 0x1, !P6 ;  /* 0x000000010400780c */ /* 0x001fda00077c1670 */
[----:B------:R-:W-:Y:S05]  /*6010*/  @P6 BRA `(.L_x_169) ;  /* 0x0000000000c86947 */ /* 0x000fea0003800000 */
[----:B------:R-:W-:Y:S02]  /*6020*/  IMAD.SHL.U32 R20, R20, 0x80, RZ ;  /* 0x0000008014147824 */ /* 0x000fe400078e00ff */
[----:B------:R-:W-:Y:S02]  /*6030*/  IMAD.SHL.U32 R19, R19, 0x80, RZ ;  /* 0x0000008013137824 */ /* 0x000fe400078e00ff */
[----:B------:R-:W-:Y:S02]  /*6040*/  IMAD.MOV.U32 R21, RZ, RZ, RZ ;  /* 0x000000ffff157224 */ /* 0x000fe400078e00ff */
[----:B------:R-:W-:Y:S02]  /*6050*/  IMAD.MOV.U32 R4, RZ, RZ, R10 ;  /* 0x000000ffff047224 */ /* 0x000fe400078e000a */
[----:B------:R-:W-:Y:S02]  /*6060*/  IMAD.MOV.U32 R5, RZ, RZ, R0 ;  /* 0x000000ffff057224 */ /* 0x000fe400078e0000 */
[----:B------:R-:W-:-:S07]  /*6070*/  IMAD.MOV.U32 R6, RZ, RZ, R12 ;  /* 0x000000ffff067224 */ /* 0x000fce00078e000c */
.L_x_173:
[----:B------:R-:W0:Y:S01]  /*6080*/  S2R R14, SR_CgaCtaId ;  /* 0x00000000000e7919 */ /* 0x000e220000008800 */
[----:B------:R-:W-:Y:S01]  /*6090*/  MOV R7, 0x400 ;  /* 0x0000040000077802 */ /* 0x000fe20000000f00 */
[----:B------:R-:W1:Y:S03]  /*60a0*/  @!P2 LDC R9, c[0x0][0x500] ;  /* 0x00014000ff09ab82 */ /* 0x000e660000000800 */
[----:B0-----:R-:W-:Y:S02]  /*60b0*/  LEA R15, R14, R7, 0x18 ;  /* 0x000000070e0f7211 */ /* 0x001fe400078ec0ff */
[----:B------:R-:W-:-:S03]  /*60c0*/  SHF.L.U32 R7, R5, 0x1f, RZ ;  /* 0x0000001f05077819 */ /* 0x000fc600000006ff */
[----:B------:R-:W-:-:S04]  /*60d0*/  IMAD R14, R6, 0x8, R15 ;  /* 0x00000008060e7824 */ /* 0x000fc800078e020f */
[----:B------:R-:W0:Y:S02]  /*60e0*/  SYNCS.PHASECHK.TRANS64.TRYWAIT P1, [R14+URZ+0x38], R7 ;  /* 0x000038070e0075a7 */ /* 0x000e24000802017f */
[----:B01----:R-:W-:Y:S05]  /*60f0*/  @!P1 BRA `(.L_x_170) ;  /* 0x0000000c00d89947 */ /* 0x003fea0003800000 */
.L_x_193:
[----:B0-----:R-:W-:Y:S01]  /*6100*/  PRMT R7, R11, 0x9910, RZ ;  /* 0x000099100b077816 */ /* 0x001fe200000000ff */
[----:B------:R0:W-:Y:S03]  /*6110*/  @!P2 SYNCS.ARRIVE.TRANS64 RZ, [R14+URZ], R9 ;  /* 0x000000090effa9a7 */ /* 0x0001e6000800003f */
[----:B------:R-:W-:-:S13]  /*6120*/  ISETP.NE.AND P1, PT, R7, 0x2, PT ;  /* 0x000000020700780c */ /* 0x000fda0003f25270 */
[----:B0-----:R-:W-:Y:S05]  /*6130*/  @P1 BRA `(.L_x_171) ;  /* 0x0000000000041947 */ /* 0x001fea0003800000 */
[----:B------:R-:W-:Y:S01]  /*6140*/  BPT.TRAP 0x1 ;  /* 0x000000040000795c */ /* 0x000fe20000300000 */
.L_x_171:
[----:B------:R-:W-:Y:S05]  /*6150*/  @P0 BRA `(.L_x_172) ;  /* 0x0000000000040947 */ /* 0x000fea0003800000 */
[----:B------:R-:W-:Y:S01]  /*6160*/  BPT.TRAP 0x1 ;  /* 0x000000040000795c */ /* 0x000fe20000300000 */
.L_x_172:
[----:B------:R-:W-:Y:S01]  /*6170*/  IMAD R15, R6, 0x4000, R15 ;  /* 0x00004000060f7824 */ /* 0x000fe200078e020f */
[----:B------:R-:W-:Y:S01]  /*6180*/  R2UR UR9, R14 ;  /* 0x000000000e0972ca */ /* 0x000fe200000e0000 */
[----:B------:R-:W-:Y:S01]  /*6190*/  VIADD R4, R4, 0xffffffff ;  /* 0xffffffff04047836 */ /* 0x000fe20000000000 */
[----:B------:R-:W-:Y:S01]  /*61a0*/  UIADD3 UR4, UP0, UR20, 0xf0, URZ ;  /* 0x000000f014047890 */ /* 0x000fe2000ff1e03f */
[----:B------:R-:W-:Y:S01]  /*61b0*/  R2UR UR11, R19 ;  /* 0x00000000130b72ca */ /* 0x000fe200000e0000 */
[----:B------:R-:W-:Y:S01]  /*61c0*/  UIADD3 UR22, UP1, UR20, 0x1f0, URZ ;  /* 0x000001f014167890 */ /* 0x000fe2000ff3e03f */
[----:B------:R-:W-:Y:S01]  /*61d0*/  R2UR UR8, R15 ;  /* 0x000000000f0872ca */ /* 0x000fe200000e0000 */
[----:B------:R-:W-:Y:S01]  /*61e0*/  UIADD3.X UR5, URZ, UR21, URZ, UP0, !UPT ;  /* 0x000000153f057290 */ /* 0x000fe200087fe43f */
[C---:B------:R-:W-:Y:S01]  /*61f0*/  R2UR UR10, R21.reuse ;  /* 0x00000000150a72ca */ /* 0x040fe200000e0000 */
[----:B------:R-:W-:Y:S01]  /*6200*/  VIADD R6, R6, 0x1 ;  /* 0x0000000106067836 */ /* 0x000fe20000000000 */
[----:B------:R-:W-:Y:S01]  /*6210*/  R2UR UR12, R8 ;  /* 0x00000000080c72ca */ /* 0x000fe200000e0000 */
[----:B------:R-:W-:Y:S01]  /*6220*/  UIADD3.X UR23, URZ, UR21, URZ, UP1, !UPT ;  /* 0x000000153f177290 */ /* 0x000fe20008ffe43f */
[----:B------:R-:W-:Y:S01]  /*6230*/  R2UR UR18, R20 ;  /* 0x00000000141272ca */ /* 0x000fe200000e0000 */
[----:B------:R-:W-:Y:S01]  /*6240*/  UMOV UR6, 0x0 ;  /* 0x0000000000067882 */ /* 0x000fe20000000000 */
[----:B------:R-:W-:Y:S01]  /*6250*/  ISETP.GT.AND P3, PT, R4, 0x1, PT ;  /* 0x000000010400780c */ /* 0x000fe20003f64270 */
[----:B------:R-:W-:Y:S01]  /*6260*/  UMOV UR7, 0x10000000 ;  /* 0x1000000000077882 */ /* 0x000fe20000000000 */
[----:B------:R-:W-:Y:S01]  /*6270*/  ISETP.NE.AND P1, PT, R6, 0x7, PT ;  /* 0x000000070600780c */ /* 0x000fe20003f25270 */
[----:B------:R-:W-:-:S02]  /*6280*/  VIADD R21, R21, 0x80 ;  /* 0x0000008015157836 */ /* 0x000fc40000000000 */
[----:B------:R-:W-:Y:S01]  /*6290*/  UIADD3 UR13, UR8, 0x180, URZ ;  /* 0x00000180080d7890 */ /* 0x000fe2000fffe03f */
[----:B------:R-:W-:Y:S01]  /*62a0*/  SEL R14, RZ, 0x1, P1 ;  /* 0x00000001ff0e7807 */ /* 0x000fe20000800000 */
[----:B------:R-:W-:Y:S01]  /*62b0*/  UIADD3 UR14, UR8, 0x1c180, URZ ;  /* 0x0001c180080e7890 */ /* 0x000fe2000fffe03f */
[----:B------:R-:W-:Y:S02]  /*62c0*/  SEL R6, R6, RZ, P1 ;  /* 0x000000ff06067207 */ /* 0x000fe40000800000 */
[----:B------:R-:W-:Y:S02]  /*62d0*/  LOP3.LUT R5, R5, R14, RZ, 0x3c, !PT ;  /* 0x0000000e05057212 */ /* 0x000fe400078e3cff */
[----:B------:R-:W-:Y:S02]  /*62e0*/  UMOV UR8, UR13 ;  /* 0x0000000d00087c82 */ /* 0x000fe40008000000 */
[----:B------:R0:W-:Y:S02]  /*62f0*/  UTMALDG.3D [UR8], [UR4], desc[UR6] ;  /* 0x00000608040075b4 */ /* 0x0001e40008011000 */
[----:B0-----:R-:W-:Y:S01]  /*6300*/  UMOV UR8, UR14 ;  /* 0x0000000e00087c82 */ /* 0x001fe20008000000 */
[----:B------:R-:W-:-:S02]  /*6310*/  UMOV UR11, UR18 ;  /* 0x00000012000b7c82 */ /* 0x000fc40008000000 */
[----:B------:R0:W-:Y:S02]  /*6320*/  UTMALDG.3D [UR8], [UR22], desc[UR6] ;  /* 0x00000608160075b4 */ /* 0x0001e40008011000 */
[----:B0-----:R-:W-:Y:S05]  /*6330*/  @P3 BRA `(.L_x_173) ;  /* 0xfffffffc00503947 */ /* 0x001fea000383ffff */
.L_x_169:
[----:B------:R-:W-:Y:S05]  /*6340*/  BSYNC B1 ;  /* 0x0000000000017941 */ /* 0x000fea0003800000 */
.L_x_168:
[----:B------:R-:W-:Y:S01]  /*6350*/  LOP3.LUT P4, RZ, R13, 0xff, RZ, 0xc0, !PT ;  /* 0x000000ff0dff7812 */ /* 0x000fe2000788c0ff */
[C---:B------:R-:W-:Y:S01]  /*6360*/  IMAD.IADD R12, R3.reuse, 0x1, R12 ;  /* 0x00000001030c7824 */ /* 0x040fe200078e020c */
[----:B------:R-:W-:Y:S01]  /*6370*/  ULDC.64 UR4, c[0x0][0x650] ;  /* 0x0001940000047ab9 */ /* 0x000fe20000000a00 */
[C---:B------:R-:W-:Y:S01]  /*6380*/  ISETP.GE.U32.AND P3, PT, R3.reuse, 0x7, PT ;  /* 0x000000070300780c */ /* 0x040fe20003f66070 */
[----:B------:R-:W-:Y:S01]  /*6390*/  BSSY B1, `(.L_x_174) ;  /* 0x000006c000017945 */ /* 0x000fe20003800000 */
[C---:B------:R-:W-:Y:S01]  /*63a0*/  IMAD.WIDE.U32 R4, R12.reuse, 0x24924925, RZ ;  /* 0x249249250c047825 */ /* 0x040fe200078e00ff */
[C---:B------:R-:W-:Y:S02]  /*63b0*/  ISETP.GT.U32.AND P1, PT, R12.reuse, 0x6, PT ;  /* 0x000000060c00780c */ /* 0x040fe40003f24070 */
[----:B------:R-:W-:Y:S01]  /*63c0*/  PRMT R13, RZ, 0x7610, R13 ;  /* 0x00007610ff0d7816 */ /* 0x000fe2000000000d */
[----:B------:R-:W-:Y:S01]  /*63d0*/  IMAD.IADD R4, R12, 0x1, -R5 ;  /* 0x000000010c047824 */ /* 0x000fe200078e0a05 */
[----:B------:R-:W-:Y:S01]  /*63e0*/  ISETP.LT.U32.AND P1, PT, R3, 0x7, P1 ;  /* 0x000000070300780c */ /* 0x000fe20000f21070 */
[----:B------:R-:W-:-:S02]  /*63f0*/  IMAD.MOV.U32 R19, RZ, RZ, -0x1 ;  /* 0xffffffffff137424 */ /* 0x000fc400078e00ff */
[----:B------:R-:W0:Y:S01]  /*6400*/  @P4 S2R R7, SR_CgaCtaId ;  /* 0x0000000000074919 */ /* 0x000e220000008800 */
[----:B------:R-:W-:Y:S01]  /*6410*/  @P4 MOV R6, 0x400 ;  /* 0x0000040000064802 */ /* 0x000fe20000000f00 */
[----:B------:R-:W-:Y:S01]  /*6420*/  IMAD.MOV.U32 R20, RZ, RZ, -0x1 ;  /* 0xffffffffff147424 */ /* 0x000fe200078e00ff */
[----:B------:R-:W-:Y:S01]  /*6430*/  LEA.HI R4, R4, R5, RZ, 0x1f ;  /* 0x0000000504047211 */ /* 0x000fe200078ff8ff */
[----:B------:R-:W-:-:S03]  /*6440*/  IMAD.MOV.U32 R8, RZ, RZ, -0x1 ;  /* 0xffffffffff087424 */ /* 0x000fc600078e00ff */
[--C-:B------:R-:W-:Y:S02]  /*6450*/  SHF.R.U32.HI R5, RZ, 0x2, R4.reuse ;  /* 0x00000002ff057819 */ /* 0x100fe40000011604 */
[----:B------:R-:W-:-:S03]  /*6460*/  PRMT R4, RZ, 0x7610, R4 ;  /* 0x00007610ff047816 */ /* 0x000fc60000000004 */
[----:B------:R-:W-:Y:S01]  /*6470*/  IMAD R12, R5, -0x7, R12 ;  /* 0xfffffff9050c7824 */ /* 0x000fe200078e020c */
[----:B0-----:R-:W-:Y:S02]  /*6480*/  @P4 LEA R6, R7, R6, 0x18 ;  /* 0x0000000607064211 */ /* 0x001fe400078ec0ff */
[----:B------:R-:W-:Y:S02]  /*6490*/  SEL R7, RZ, 0x1, !P1 ;  /* 0x00000001ff077807 */ /* 0x000fe40004800000 */
[----:B------:R-:W-:Y:S01]  /*64a0*/  IADD3 R16, P1, R16, UR36, RZ ;  /* 0x0000002410107c10 */ /* 0x000fe2000ff3e0ff */
[----:B------:R0:W-:Y:S01]  /*64b0*/  @P4 SYNCS.ARRIVE.TRANS64.A1T0 RZ, [R6+URZ+0x88], RZ ;  /* 0x000088ff06ff49a7 */ /* 0x0001e2000810003f */
[----:B------:R-:W-:Y:S02]  /*64c0*/  LOP3.LUT R0, R0, R7, RZ, 0x3c, !PT ;  /* 0x0000000700007212 */ /* 0x000fe400078e3cff */
[----:B------:R-:W-:Y:S02]  /*64d0*/  IADD3.X R17, R17, UR42, RZ, P1, !PT ;  /* 0x0000002a11117c10 */ /* 0x000fe40008ffe4ff */
[----:B------:R-:W-:-:S02]  /*64e0*/  ISETP.GE.U32.AND P1, PT, R16, UR4, PT ;  /* 0x0000000410007c0c */ /* 0x000fc4000bf26070 */
[----:B------:R-:W-:Y:S02]  /*64f0*/  @P3 LOP3.LUT R0, R0, 0x1, R5, 0x78, !PT ;  /* 0x0000000100003812 */ /* 0x000fe400078e7805 */
[----:B------:R-:W-:-:S13]  /*6500*/  ISETP.GE.U32.AND.EX P1, PT, R17, UR5, PT, P1 ;  /* 0x0000000511007c0c */ /* 0x000fda000bf26110 */
[----:B0-----:R-:W-:Y:S05]  /*6510*/  @P1 BRA `(.L_x_175) ;  /* 0x00000004004c1947 */ /* 0x001fea0003800000 */
[----:B------:R-:W-:Y:S01]  /*6520*/  ULDC.64 UR4, c[0x0][0x628] ;  /* 0x00018a0000047ab9 */ /* 0x000fe20000000a00 */
[----:B------:R-:W0:Y:S01]  /*6530*/  S2R R15, SR_CTAID.X ;  /* 0x00000000000f7919 */ /* 0x000e220000002500 */
[----:B------:R-:W-:Y:S01]  /*6540*/  ISETP.NE.U32.AND P1, PT, RZ, UR4, PT ;  /* 0x00000004ff007c0c */ /* 0x000fe2000bf25070 */
[----:B------:R-:W-:Y:S01]  /*6550*/  ULDC UR7, c[0x0][0x630] ;  /* 0x00018c0000077ab9 */ /* 0x000fe20000000800 */
[----:B------:R-:W-:Y:S01]  /*6560*/  IMAD.MOV.U32 R4, RZ, RZ, R16 ;  /* 0x000000ffff047224 */ /* 0x000fe200078e0010 */
[----:B------:R-:W1:Y:S01]  /*6570*/  S2R R14, SR_CTAID.Y ;  /* 0x00000000000e7919 */ /* 0x000e620000002600 */
[----:B------:R-:W-:Y:S01]  /*6580*/  ISETP.NE.AND.EX P1, PT, RZ, UR5, PT, P1 ;  /* 0x00000005ff007c0c */ /* 0x000fe2000bf25310 */
[----:B------:R-:W-:-:S12]  /*6590*/  IMAD.MOV.U32 R5, RZ, RZ, R17 ;  /* 0x000000ffff057224 */ /* 0x000fd800078e0011 */
[----:B------:R-:W-:Y:S05]  /*65a0*/  @!P1 BRA `(.L_x_176) ;  /* 0x0000000000289947 */ /* 0x000fea0003800000 */
[----:B------:R-:W-:Y:S02]  /*65b0*/  ULDC UR6, c[0x0][0x634] ;  /* 0x00018d0000067ab9 */ /* 0x000fe40000000800 */
[----:B------:R-:W-:-:S05]  /*65c0*/  IADD3 R9, P1, R16, UR6, RZ ;  /* 0x0000000610097c10 */ /* 0x000fca000ff3e0ff */
[----:B------:R-:W-:-:S04]  /*65d0*/  IMAD.X R19, RZ, RZ, R17, P1 ;  /* 0x000000ffff137224 */ /* 0x000fc800008e0611 */
[----:B------:R-:W-:-:S04]  /*65e0*/  IMAD.WIDE.U32 R6, R19, UR4, RZ ;  /* 0x0000000413067c25 */ /* 0x000fc8000f8e00ff */
[----:B------:R-:W-:-:S04]  /*65f0*/  IMAD.WIDE.U32 R6, P1, R9, UR5, R6 ;  /* 0x0000000509067c25 */ /* 0x000fc8000f820006 */
[----:B------:R-:W-:-:S04]  /*6600*/  IMAD.WIDE.U32 R8, R9, UR4, RZ ;  /* 0x0000000409087c25 */ /* 0x000fc8000f8e00ff */
[----:B------:R-:W-:Y:S01]  /*6610*/  IMAD.X R5, RZ, RZ, RZ, P1 ;  /* 0x000000ffff057224 */ /* 0x000fe200008e06ff */
[----:B------:R-:W-:Y:S01]  /*6620*/  IADD3 RZ, P1, R9, R6, RZ ;  /* 0x0000000609ff7210 */ /* 0x000fe20007f3e0ff */
[----:B------:R-:W-:-:S04]  /*6630*/  IMAD.MOV.U32 R4, RZ, RZ, R7 ;  /* 0x000000ffff047224 */ /* 0x000fc800078e0007 */
[----:B------:R-:W-:-:S08]  /*6640*/  IMAD.WIDE.U32.X R4, R19, UR5, R4, P1 ;  /* 0x0000000513047c25 */ /* 0x000fd000088e0404 */
.L_x_176:
[--C-:B------:R-:W-:Y:S01]  /*6650*/  SHF.R.U64 R8, R4, UR7, R5.reuse ;  /* 0x0000000704087c19 */ /* 0x100fe20008001205 */
[----:B------:R-:W-:Y:S01]  /*6660*/  ULDC.64 UR4, c[0x0][0x620] ;  /* 0x0001880000047ab9 */ /* 0x000fe20000000a00 */
[----:B------:R-:W-:Y:S01]  /*6670*/  SHF.R.U32.HI R4, RZ, UR7, R5 ;  /* 0x00000007ff047c19 */ /* 0x000fe20008011605 */
[----:B------:R-:W2:Y:S01]  /*6680*/  LDC R24, c[0x0][0x144] ;  /* 0x00005100ff187b82 */ /* 0x000ea20000000800 */
[----:B------:R-:W-:Y:S01]  /*6690*/  IADD3 R7, P1, RZ, -R8, RZ ;  /* 0x80000008ff077210 */ /* 0x000fe20007f3e0ff */
[----:B------:R-:W-:Y:S01]  /*66a0*/  ULDC.64 UR8, c[0x0][0x640] ;  /* 0x0001900000087ab9 */ /* 0x000fe20000000a00 */
[----:B0-----:R-:W-:Y:S01]  /*66b0*/  I2FP.F32.U32 R9, R15 ;  /* 0x0000000f00097245 */ /* 0x001fe20000201000 */
[----:B------:R-:W-:Y:S02]  /*66c0*/  ULDC UR6, c[0x0][0x608] ;  /* 0x0001820000067ab9 */ /* 0x000fe40000000800 */
[----:B------:R-:W-:Y:S01]  /*66d0*/  IMAD.X R4, RZ, RZ, ~R4, P1 ;  /* 0x000000ffff047224 */ /* 0x000fe200008e0e04 */
[----:B------:R-:W-:Y:S01]  /*66e0*/  ISETP.NE.U32.AND P1, PT, RZ, UR8, PT ;  /* 0x00000008ff007c0c */ /* 0x000fe2000bf25070 */
[----:B------:R-:W0:Y:S02]  /*66f0*/  LDC R21, c[0x0][0x148] ;  /* 0x00005200ff157b82 */ /* 0x000e240000000800 */
[----:B------:R-:W-:Y:S01]  /*6700*/  IMAD R6, R4, UR4, RZ ;  /* 0x0000000404067c24 */ /* 0x000fe2000f8e02ff */
[----:B------:R-:W-:Y:S01]  /*6710*/  ISETP.NE.AND.EX P1, PT, RZ, UR9, PT, P1 ;  /* 0x00000009ff007c0c */ /* 0x000fe2000bf25310 */
[----:B------:R-:W-:Y:S01]  /*6720*/  IMAD.WIDE.U32 R4, R7, UR4, R16 ;  /* 0x0000000407047c25 */ /* 0x000fe2000f8e0010 */
[----:B------:R-:W-:-:S03]  /*6730*/  ULDC UR4, c[0x0][0x150] ;  /* 0x0000540000047ab9 */ /* 0x000fc60000000800 */
[----:B------:R-:W-:Y:S02]  /*6740*/  IMAD R7, R7, UR5, R6 ;  /* 0x0000000507077c24 */ /* 0x000fe4000f8e0206 */
[----:B------:R-:W-:Y:S01]  /*6750*/  FMUL R6, R9, UR4 ;  /* 0x0000000409067c20 */ /* 0x000fe20008400000 */
[----:B------:R-:W-:Y:S01]  /*6760*/  ULDC UR4, c[0x0][0x618] ;  /* 0x0001860000047ab9 */ /* 0x000fe20000000800 */
[----:B------:R-:W-:Y:S01]  /*6770*/  ULDC UR5, c[0x0][0x154] ;  /* 0x0000550000057ab9 */ /* 0x000fe20000000800 */
[----:B------:R-:W-:-:S03]  /*6780*/  IMAD.IADD R5, R5, 0x1, R7 ;  /* 0x0000000105057824 */ /* 0x000fc600078e0207 */
[----:B------:R-:W3:Y:S02]  /*6790*/  F2I.U32.TRUNC.NTZ R6, R6 ;  /* 0x0000000600067305 */ /* 0x000ee4000020f000 */
[----:B------:R-:W-:Y:S02]  /*67a0*/  SHF.R.U64 R9, R4, UR4, R5 ;  /* 0x0000000404097c19 */ /* 0x000fe40008001205 */
[----:B-1----:R-:W-:-:S05]  /*67b0*/  I2FP.F32.U32 R4, R14 ;  /* 0x0000000e00047245 */ /* 0x002fca0000201000 */
[----:B------:R-:W-:Y:S01]  /*67c0*/  FMUL R22, R4, UR5 ;  /* 0x0000000504167c20 */ /* 0x000fe20008400000 */
[----:B------:R-:W-:Y:S01]  /*67d0*/  SHF.R.U32.HI R4, RZ, UR4, R5 ;  /* 0x00000004ff047c19 */ /* 0x000fe20008011605 */
[----:B------:R-:W-:-:S03]  /*67e0*/  ULDC UR4, c[0x0][0x658] ;  /* 0x0001960000047ab9 */ /* 0x000fc60000000800 */
[--C-:B------:R-:W-:Y:S01]  /*67f0*/  SHF.R.U64 R20, R9, UR6, R4.reuse ;  /* 0x0000000609147c19 */ /* 0x100fe20008001204 */
[----:B------:R-:W1:Y:S01]  /*6800*/  F2I.U32.TRUNC.NTZ R22, R22 ;  /* 0x0000001600167305 */ /* 0x000e62000020f000 */
[----:B------:R-:W-:Y:S01]  /*6810*/  SHF.R.U32.HI R5, RZ, UR6, R4 ;  /* 0x00000006ff057c19 */ /* 0x000fe20008011604 */
[----:B---3--:R-:W-:-:S03]  /*6820*/  IMAD.MOV R6, RZ, RZ, -R6 ;  /* 0x000000ffff067224 */ /* 0x008fc600078e0a06 */
[----:B------:R-:W-:Y:S01]  /*6830*/  SHF.R.U64 R19, R20, UR4, R5 ;  /* 0x0000000414137c19 */ /* 0x000fe20008001205 */
[----:B--2---:R-:W-:Y:S01]  /*6840*/  IMAD R15, R24, R6, R15 ;  /* 0x00000006180f7224 */ /* 0x004fe200078e020f */
[----:B------:R-:W-:-:S03]  /*6850*/  SHF.R.U32.HI R23, RZ, UR4, R5 ;  /* 0x00000004ff177c19 */ /* 0x000fc60008011605 */
[----:B------:R-:W-:Y:S02]  /*6860*/  IMAD.MOV.U32 R4, RZ, RZ, R19 ;  /* 0x000000ffff047224 */ /* 0x000fe400078e0013 */
[----:B------:R-:W-:Y:S01]  /*6870*/  IMAD.MOV.U32 R5, RZ, RZ, R23 ;  /* 0x000000ffff057224 */ /* 0x000fe200078e0017 */
[----:B-1----:R-:W-:Y:S06]  /*6880*/  @!P1 BRA `(.L_x_177) ;  /* 0x0000000000289947 */ /* 0x002fec0003800000 */
[----:B------:R-:W-:Y:S02]  /*6890*/  ULDC UR4, c[0x0][0x64c] ;  /* 0x0001930000047ab9 */ /* 0x000fe40000000800 */
[----:B------:R-:W-:-:S05]  /*68a0*/  IADD3 R5, P1, R19, UR4, RZ ;  /* 0x0000000413057c10 */ /* 0x000fca000ff3e0ff */
[----:B------:R-:W-:-:S04]  /*68b0*/  IMAD.X R23, RZ, RZ, R23, P1 ;  /* 0x000000ffff177224 */ /* 0x000fc800008e0617 */
[----:B------:R-:W-:-:S04]  /*68c0*/  IMAD.WIDE.U32 R6, R23, UR8, RZ ;  /* 0x0000000817067c25 */ /* 0x000fc8000f8e00ff */
[----:B------:R-:W-:-:S04]  /*68d0*/  IMAD.WIDE.U32 R6, P1, R5, UR9, R6 ;  /* 0x0000000905067c25 */ /* 0x000fc8000f820006 */
[----:B------:R-:W-:-:S04]  /*68e0*/  IMAD.WIDE.U32 R4, R5, UR8, RZ ;  /* 0x0000000805047c25 */ /* 0x000fc8000f8e00ff */
[----:B------:R-:W-:Y:S01]  /*68f0*/  IMAD.MOV.U32 R4, RZ, RZ, R7 ;  /* 0x000000ffff047224 */ /* 0x000fe200078e0007 */
[----:B------:R-:W-:Y:S01]  /*6900*/  IADD3 RZ, P3, R5, R6, RZ ;  /* 0x0000000605ff7210 */ /* 0x000fe20007f7e0ff */
[----:B------:R-:W-:-:S04]  /*6910*/  IMAD.X R5, RZ, RZ, RZ, P1 ;  /* 0x000000ffff057224 */ /* 0x000fc800008e06ff */
[----:B------:R-:W-:-:S08]  /*6920*/  IMAD.WIDE.U32.X R4, R23, UR9, R4, P3 ;  /* 0x0000000917047c25 */ /* 0x000fd000098e0404 */
.L_x_177:
[----:B------:R-:W-:Y:S01]  /*6930*/  ISETP.NE.AND P1, PT, R2, 0x1, PT ;  /* 0x000000010200780c */ /* 0x000fe20003f25270 */
[----:B------:R-:W-:Y:S01]  /*6940*/  ULDC UR4, c[0x0][0x648] ;  /* 0x0001920000047ab9 */ /* 0x000fe20000000800 */
[----:B------:R-:W-:Y:S01]  /*6950*/  LOP3.LUT R20, R20, UR16, RZ, 0xc0, !PT ;  /* 0x0000001014147c12 */ /* 0x000fe2000f8ec0ff */
[----:B------:R-:W-:Y:S01]  /*6960*/  IMAD.MOV R22, RZ, RZ, -R22 ;  /* 0x000000ffff167224 */ /* 0x000fe200078e0a16 */
[----:B------:R-:W-:Y:S01]  /*6970*/  SHF.R.U64 R5, R4, UR4, R5 ;  /* 0x0000000404057c19 */ /* 0x000fe20008001205 */
[----:B------:R-:W-:Y:S01]  /*6980*/  ULDC UR4, c[0x0][0x638] ;  /* 0x00018e0000047ab9 */ /* 0x000fe20000000800 */
[----:B------:R-:W-:Y:S01]  /*6990*/  LOP3.LUT R6, R9, UR15, RZ, 0xc0, !PT ;  /* 0x0000000f09067c12 */ /* 0x000fe2000f8ec0ff */
[----:B------:R-:W-:Y:S02]  /*69a0*/  ULDC UR5, c[0x0][0x610] ;  /* 0x0001840000057ab9 */ /* 0x000fe40000000800 */
[----:B------:R-:W-:Y:S02]  /*69b0*/  IMAD.MOV R4, RZ, RZ, -R5 ;  /* 0x000000ffff047224 */ /* 0x000fe400078e0a05 */
[----:B------:R-:W-:-:S02]  /*69c0*/  IMAD R20, R5, UR17, R20 ;  /* 0x0000001105147c24 */ /* 0x000fc4000f8e0214 */
[----:B0-----:R-:W-:Y:S02]  /*69d0*/  @P1 IMAD R15, R21, R22, R14 ;  /* 0x00000016150f1224 */ /* 0x001fe400078e020e */
[----:B------:R-:W-:Y:S01]  /*69e0*/  IMAD R19, R4, UR4, R19 ;  /* 0x0000000404137c24 */ /* 0x000fe2000f8e0213 */
[----:B------:R-:W-:Y:S01]  /*69f0*/  ULDC UR4, c[0x0][0x600] ;  /* 0x0001800000047ab9 */ /* 0x000fe20000000800 */
[----:B------:R-:W-:Y:S02]  /*6a00*/  IMAD R15, R20, UR5, R15 ;  /* 0x00000005140f7c24 */ /* 0x000fe4000f8e020f */
[----:B------:R-:W-:Y:S02]  /*6a10*/  IMAD R6, R19, UR4, R6 ;  /* 0x0000000413067c24 */ /* 0x000fe4000f8e0206 */
[----:B------:R-:W-:-:S03]  /*6a20*/  IMAD.MOV.U32 R4, RZ, RZ, 0x1 ;  /* 0x00000001ff047424 */ /* 0x000fc600078e00ff */
[----:B------:R-:W-:Y:S02]  /*6a30*/  SEL R20, R6, R15, !P1 ;  /* 0x0000000f06147207 */ /* 0x000fe40004800000 */
[----:B------:R-:W-:-:S07]  /*6a40*/  SEL R19, R15, R6, !P1 ;  /* 0x000000060f137207 */ /* 0x000fce0004800000 */
.L_x_175:
[----:B------:R-:W-:Y:S05]  /*6a50*/  BSYNC B1 ;  /* 0x0000000000017941 */ /* 0x000fea0003800000 */
.L_x_174:
[----:B------:R-:W-:-:S13]  /*6a60*/  LOP3.LUT P1, RZ, R4, 0xff, RZ, 0xc0, !PT ;  /* 0x000000ff04ff7812 */ /* 0x000fda000782c0ff */
[----:B------:R-:W-:Y:S05]  /*6a70*/  @P1 BRA `(.L_x_178) ;  /* 0xfffffff4004c1947 */ /* 0x000fea000383ffff */
[----:B------:R-:W-:Y:S05]  /*6a80*/  BSYNC B0 ;  /* 0x0000000000007941 */ /* 0x000fea0003800000 */
.L_x_166:
[----:B------:R-:W-:-:S03]  /*6a90*/  UMOV UR4, 0xffffffff ;  /* 0xffffffff00047882 */ /* 0x000fc60000000000 */
[----:B------:R-:W-:Y:S05]  /*6aa0*/  BRA.DIV UR4, `(.L_x_179) ;  /* 0x0000000604807947 */ /* 0x000fea000b800000 */
[----:B------:R-:W-:-:S13]  /*6ab0*/  ELECT P6, URZ, PT ;  /* 0x00000000003f782f */ /* 0x000fda00038c0000 */
.L_x_196:
[----:B------:R-:W-:Y:S04]  /*6ac0*/  BSSY B0, `(.L_x_180) ;  /* 0x0000046000007945 */ /* 0x000fe80003800000 */
[----:B------:R-:W-:Y:S05]  /*6ad0*/  @!P6 BRA `(.L_x_181) ;  /* 0x000000040010e947 */ /* 0x000fea0003800000 */
[----:B------:R-:W-:-:S04]  /*6ae0*/  LOP3.LUT R18, R18, 0x2, RZ, 0xfc, !PT ;  /* 0x0000000212127812 */ /* 0x000fc800078efcff */
[----:B------:R-:W-:-:S13]  /*6af0*/  ISETP.NE.AND P0, PT, R18, 0x3, PT ;  /* 0x000000031200780c */ /* 0x000fda0003f05270 */
[----:B------:R-:W-:Y:S05]  /*6b00*/  @!P0 BRA `(.L_x_182) ;  /* 0x0000000000048947 */ /* 0x000fea0003800000 */
[----:B------:R-:W-:Y:S01]  /*6b10*/  BPT.TRAP 0x1 ;  /* 0x000000040000795c */ /* 0x000fe20000300000 */
.L_x_182:
[----:B------:R-:W0:Y:S01]  /*6b20*/  S2R R3, SR_CgaCtaId ;  /* 0x0000000000037919 */ /* 0x000e220000008800 */
[----:B------:R-:W-:-:S04]  /*6b30*/  MOV R2, 0x400 ;  /* 0x0000040000027802 */ /* 0x000fc80000000f00 */
[----:B0-----:R-:W-:Y:S02]  /*6b40*/  LEA R3, R3, R2, 0x18 ;  /* 0x0000000203037211 */ /* 0x001fe400078ec0ff */
[----:B------:R-:W-:-:S03]  /*6b50*/  SHF.L.U32 R2, R0, 0x1f, RZ ;  /* 0x0000001f00027819 */ /* 0x000fc600000006ff */
[----:B------:R-:W-:-:S04]  /*6b60*/  VIADD R3, R3, 0x38 ;  /* 0x0000003803037836 */ /* 0x000fc80000000000 */
[C---:B------:R-:W-:Y:S02]  /*6b70*/  IMAD R7, R12.reuse, 0x8, R3 ;  /* 0x000000080c077824 */ /* 0x040fe400078e0203 */
[----:B------:R-:W-:Y:S02]  /*6b80*/  VIADD R12, R12, 0x1 ;  /* 0x000000010c0c7836 */ /* 0x000fe40000000000 */
[----:B------:R-:W0:Y:S03]  /*6b90*/  SYNCS.PHASECHK.TRANS64.TRYWAIT P0, [R7+URZ], R2 ;  /* 0x00000002070075a7 */ /* 0x000e26000800017f */
[----:B------:R-:W-:-:S04]  /*6ba0*/  ISETP.NE.AND P1, PT, R12, 0x7, PT ;  /* 0x000000070c00780c */ /* 0x000fc80003f25270 */
[----:B------:R-:W-:Y:S02]  /*6bb0*/  SEL R5, RZ, 0x1, P1 ;  /* 0x00000001ff057807 */ /* 0x000fe40000800000 */
[----:B------:R-:W-:Y:S02]  /*6bc0*/  SEL R12, R12, RZ, P1 ;  /* 0x000000ff0c0c7207 */ /* 0x000fe40000800000 */
[----:B------:R-:W-:-:S03]  /*6bd0*/  LOP3.LUT R5, R0, R5, RZ, 0x3c, !PT ;  /* 0x0000000500057212 */ /* 0x000fc600078e3cff */
[----:B------:R-:W-:Y:S01]  /*6be0*/  IMAD R9, R12, 0x8, R3 ;  /* 0x000000080c097824 */ /* 0x000fe200078e0203 */
[----:B------:R-:W-:Y:S01]  /*6bf0*/  SHF.L.U32 R4, R5, 0x1f, RZ ;  /* 0x0000001f05047819 */ /* 0x000fe200000006ff */
[----:B0-----:R-:W-:Y:S06]  /*6c00*/  @!P0 BRA `(.L_x_183) ;  /* 0x0000000400488947 */ /* 0x001fec0003800000 */
.L_x_197:
[----:B------:R-:W1:Y:S01]  /*6c10*/  SYNCS.PHASECHK.TRANS64.TRYWAIT P0, [R9+URZ], R4 ;  /* 0x00000004090075a7 */ /* 0x000e62000800017f */
[----:B------:R-:W-:-:S05]  /*6c20*/  VIADD R0, R12, 0x1 ;  /* 0x000000010c007836 */ /* 0x000fca0000000000 */
[----:B------:R-:W-:-:S04]  /*6c30*/  ISETP.NE.AND P1, PT, R0, 0x7, PT ;  /* 0x000000070000780c */ /* 0x000fc80003f25270 */
[----:B0-----:R-:W-:Y:S02]  /*6c40*/  SEL R2, RZ, 0x1, P1 ;  /* 0x00000001ff027807 */ /* 0x001fe40000800000 */
[----:B------:R-:W-:Y:S02]  /*6c50*/  SEL R0, R0, RZ, P1 ;  /* 0x000000ff00007207 */ /* 0x000fe40000800000 */
[----:B------:R-:W-:-:S03]  /*6c60*/  LOP3.LUT R7, R5, R2, RZ, 0x3c, !PT ;  /* 0x0000000205077212 */ /* 0x000fc600078e3cff */
[----:B------:R-:W-:Y:S01]  /*6c70*/  IMAD R6, R0, 0x8, R3 ;  /* 0x0000000800067824 */ /* 0x000fe200078e0203 */
[----:B------:R-:W-:Y:S01]  /*6c80*/  SHF.L.U32 R5, R7, 0x1f, RZ ;  /* 0x0000001f07057819 */ /* 0x000fe200000006ff */
[----:B-1----:R-:W-:Y:S06]  /*6c90*/  @!P0 BRA `(.L_x_184) ;  /* 0x0000000400388947 */ /* 0x002fec0003800000 */
.L_x_198:
[----:B------:R-:W1:Y:S01]  /*6ca0*/  SYNCS.PHASECHK.TRANS64.TRYWAIT P0, [R6+URZ], R5 ;  /* 0x00000005060075a7 */ /* 0x000e62000800017f */
[----:B------:R-:W-:-:S05]  /*6cb0*/  VIADD R0, R0, 0x1 ;  /* 0x0000000100007836 */ /* 0x000fca0000000000 */
[----:B------:R-:W-:-:S04]  /*6cc0*/  ISETP.NE.AND P1, PT, R0, 0x7, PT ;  /* 0x000000070000780c */ /* 0x000fc80003f25270 */
[----:B------:R-:W-:Y:S02]  /*6cd0*/  SEL R2, RZ, 0x1, P1 ;  /* 0x00000001ff027807 */ /* 0x000fe40000800000 */
[----:B------:R-:W-:Y:S02]  /*6ce0*/  SEL R0, R0, RZ, P1 ;  /* 0x000000ff00007207 */ /* 0x000fe40000800000 */
[----:B------:R-:W-:-:S03]  /*6cf0*/  LOP3.LUT R7, R7, R2, RZ, 0x3c, !PT ;  /* 0x0000000207077212 */ /* 0x000fc600078e3cff */
[----:B0-----:R-:W-:Y:S01]  /*6d00*/  IMAD R9, R0, 0x8, R3 ;  /* 0x0000000800097824 */ /* 0x001fe200078e0203 */
[----:B------:R-:W-:Y:S01]  /*6d10*/  SHF.L.U32 R4, R7, 0x1f, RZ ;  /* 0x0000001f07047819 */ /* 0x000fe200000006ff */
[----:B-1----:R-:W-:Y:S06]  /*6d20*/  @!P0 BRA `(.L_x_185) ;  /* 0x0000000400288947 */ /* 0x002fec0003800000 */
.L_x_199:
        /* <DEDUP_REMOVED lines=9> */
.L_x_200:
        /* <DEDUP_REMOVED lines=9> */
.L_x_201:
[----:B------:R-:W1:Y:S01]  /*6e50*/  SYNCS.PHASECHK.TRANS64.TRYWAIT P0, [R9+URZ], R4 ;  /* 0x00000004090075a7 */ /* 0x000e62000800017f */
[----:B------:R-:W-:-:S05]  /*6e60*/  VIADD R0, R0, 0x1 ;  /* 0x0000000100007836 */ /* 0x000fca0000000000 */
[----:B------:R-:W-:-:S04]  /*6e70*/  ISETP.NE.AND P1, PT, R0, 0x7, PT ;  /* 0x000000070000780c */ /* 0x000fc80003f25270 */
[----:B------:R-:W-:Y:S02]  /*6e80*/  SEL R2, RZ, 0x1, P1 ;  /* 0x00000001ff027807 */ /* 0x000fe40000800000 */
[----:B------:R-:W-:Y:S02]  /*6e90*/  SEL R0, R0, RZ, P1 ;  /* 0x000000ff00007207 */ /* 0x000fe40000800000 */
[----:B------:R-:W-:Y:S01]  /*6ea0*/  LOP3.LUT R2, R7, R2, RZ, 0x3c, !PT ;  /* 0x0000000207027212 */ /* 0x000fe200078e3cff */
[----:B-1----:R-:W-:Y:S06]  /*6eb0*/  @!P0 BRA `(.L_x_188) ;  /* 0x0000000400008947 */ /* 0x002fec0003800000 */
.L_x_202:
[----:B------:R-:W-:Y:S01]  /*6ec0*/  IMAD R3, R0, 0x8, R3 ;  /* 0x0000000800037824 */ /* 0x000fe200078e0203 */
[----:B------:R-:W-:-:S07]  /*6ed0*/  SHF.L.U32 R0, R2, 0x1f, RZ ;  /* 0x0000001f02007819 */ /* 0x000fce00000006ff */
.L_x_189:
[----:B--2---:R2:W3:Y:S02]  /*6ee0*/  SYNCS.PHASECHK.TRANS64.TRYWAIT P0, [R3+URZ], R0 ;  /* 0x00000000030075a7 */ /* 0x0044e4000800017f */
[----:B---3--:R-:W-:Y:S05]  /*6ef0*/  @!P0 NANOSLEEP.SYNCS 0x989680 ;  /* 0x009896800000895d */ /* 0x008fea0003900000 */
[----:B------:R-:W3:Y:S02]  /*6f00*/  @!P0 SYNCS.PHASECHK.TRANS64 P0, [R3+URZ], R0 ;  /* 0x00000000030085a7 */ /* 0x000ee4000800007f */
[----:B---3--:R-:W-:Y:S05]  /*6f10*/  @!P0 BRA `(.L_x_189) ;  /* 0xfffffffc00f08947 */ /* 0x008fea000383ffff */
.L_x_181:
[----:B------:R-:W-:Y:S05]  /*6f20*/  BSYNC B0 ;  /* 0x0000000000007941 */ /* 0x000fea0003800000 */
.L_x_180:
[----:B------:R-:W-:Y:S05]  /*6f30*/  EXIT ;  /* 0x000000000000794d */ /* 0x000fea0003800000 */
.L_x_17:
[----:B-1----:R1:W2:Y:S02]  /*6f40*/  SYNCS.PHASECHK.TRANS64.TRYWAIT P1, [R3+URZ], R0 ;  /* 0x00000000030075a7 */ /* 0x0022a4000802017f */
[----:B--2---:R-:W-:Y:S05]  /*6f50*/  @!P1 NANOSLEEP.SYNCS 0x989680 ;  /* 0x009896800000995d */ /* 0x004fea0003900000 */
[----:B------:R-:W2:Y:S02]  /*6f60*/  @!P1 SYNCS.PHASECHK.TRANS64 P1, [R3+URZ], R0 ;  /* 0x00000000030095a7 */ /* 0x000ea4000802007f */
[----:B--2---:R-:W-:Y:S05]  /*6f70*/  @!P1 BRA `(.L_x_17) ;  /* 0xfffffffc00f09947 */ /* 0x004fea000383ffff */
[----:B------:R-:W-:Y:S05]  /*6f80*/  BRA `(.L_x_16) ;  /* 0xffffffa400647947 */ /* 0x000fea000383ffff */
.L_x_22:
[----:B-1----:R1:W2:Y:S02]  /*6f90*/  SYNCS.PHASECHK.TRANS64.TRYWAIT P1, [R5+URZ], R4 ;  /* 0x00000004050075a7 */ /* 0x0022a4000802017f */
[----:B--2---:R-:W-:Y:S05]  /*6fa0*/  @!P1 NANOSLEEP.SYNCS 0x989680 ;  /* 0x009896800000995d */ /* 0x004fea0003900000 */
[----:B------:R-:W2:Y:S02]  /*6fb0*/  @!P1 SYNCS.PHASECHK.TRANS64 P1, [R5+URZ], R4 ;  /* 0x00000004050095a7 */ /* 0x000ea4000802007f */
[----:B--2---:R-:W-:Y:S05]  /*6fc0*/  @!P1 BRA `(.L_x_22) ;  /* 0xfffffffc00f09947 */ /* 0x004fea000383ffff */
[----:B------:R-:W-:Y:S05]  /*6fd0*/  BRA `(.L_x_21) ;  /* 0xffffffa800407947 */ /* 0x000fea000383ffff */
.L_x_167:
[----:B------:R-:W-:Y:S01]  /*6fe0*/  BSSY B1, `(.L_x_190) ;  /* 0x0000006000017945 */ /* 0x000fe20003800000 */
[----:B------:R-:W-:-:S07]  /*6ff0*/  IMAD.MOV.U32 R15, RZ, RZ, -0x1 ;  /* 0xffffffffff0f7424 */ /* 0x000fce00078e00ff */
[----:B------:R-:W-:Y:S05]  /*7000*/  WARPSYNC.COLLECTIVE R15, `(.L_x_191) ;  /* 0x000000000f0c7348 */ /* 0x000fea0003c00000 */
[----:B------:R-:W-:Y:S02]  /*7010*/  ELECT P6, UR62, PT ;  /* 0x00000000003e782f */ /* 0x000fe400038c0000 */
[----:B------:R-:W-:Y:S01]  /*7020*/  MOV R14, UR62 ;  /* 0x0000003e000e7c02 */ /* 0x000fe20008000f00 */
[----:B------:R-:W-:Y:S10]  /*7030*/  ENDCOLLECTIVE ;  /* 0x000000000000791b */ /* 0x000ff40003800000 */
.L_x_191:
[----:B------:R-:W-:Y:S05]  /*7040*/  BSYNC B1 ;  /* 0x0000000000017941 */ /* 0x000fea0003800000 */
.L_x_190:
[----:B------:R-:W-:Y:S05]  /*7050*/  BRA `(.L_x_192) ;  /* 0xffffffec00e07947 */ /* 0x000fea000383ffff */
.L_x_170:
[----:B0-----:R0:W1:Y:S02]  /*7060*/  SYNCS.PHASECHK.TRANS64.TRYWAIT P1, [R14+URZ+0x38], R7 ;  /* 0x000038070e0075a7 */ /* 0x001064000802017f */
[----:B-1----:R-:W-:Y:S05]  /*7070*/  @!P1 NANOSLEEP.SYNCS 0x989680 ;  /* 0x009896800000995d */ /* 0x002fea0003900000 */
[----:B------:R-:W1:Y:S02]  /*7080*/  @!P1 SYNCS.PHASECHK.TRANS64 P1, [R14+URZ+0x38], R7 ;  /* 0x000038070e0095a7 */ /* 0x000e64000802007f */
[----:B-1----:R-:W-:Y:S05]  /*7090*/  @!P1 BRA `(.L_x_170) ;  /* 0xfffffffc00f09947 */ /* 0x002fea000383ffff */
[----:B------:R-:W-:Y:S05]  /*70a0*/  BRA `(.L_x_193) ;  /* 0xfffffff000147947 */ /* 0x000fea000383ffff */
.L_x_179:
[----:B------:R-:W-:Y:S01]  /*70b0*/  BSSY B0, `(.L_x_194) ;  /* 0x0000006000007945 */ /* 0x000fe20003800000 */
[----:B------:R-:W-:-:S07]  /*70c0*/  IMAD.MOV.U32 R15, RZ, RZ, -0x1 ;  /* 0xffffffffff0f7424 */ /* 0x000fce00078e00ff */
[----:B------:R-:W-:Y:S05]  /*70d0*/  WARPSYNC.COLLECTIVE R15, `(.L_x_195) ;  /* 0x000000000f0c7348 */ /* 0x000fea0003c00000 */
[----:B------:R-:W-:Y:S02]  /*70e0*/  ELECT P6, UR62, PT ;  /* 0x00000000003e782f */ /* 0x000fe400038c0000 */
[----:B------:R-:W-:Y:S01]  /*70f0*/  MOV R14, UR62 ;  /* 0x0000003e000e7c02 */ /* 0x000fe20008000f00 */
[----:B------:R-:W-:Y:S10]  /*7100*/  ENDCOLLECTIVE ;  /* 0x000000000000791b */ /* 0x000ff40003800000 */
.L_x_195:
[----:B------:R-:W-:Y:S05]  /*7110*/  BSYNC B0 ;  /* 0x0000000000007941 */ /* 0x000fea0003800000 */
.L_x_194:
[----:B------:R-:W-:Y:S05]  /*7120*/  BRA `(.L_x_196) ;  /* 0xfffffff800647947 */ /* 0x000fea000383ffff */
.L_x_183:
[----:B0-----:R0:W1:Y:S02]  /*7130*/  SYNCS.PHASECHK.TRANS64.TRYWAIT P0, [R7+URZ], R2 ;  /* 0x00000002070075a7 */ /* 0x001064000800017f */
[----:B-1----:R-:W-:Y:S05]  /*7140*/  @!P0 NANOSLEEP.SYNCS 0x989680 ;  /* 0x009896800000895d */ /* 0x002fea0003900000 */
[----:B------:R-:W1:Y:S02]  /*7150*/  @!P0 SYNCS.PHASECHK.TRANS64 P0, [R7+URZ], R2 ;  /* 0x00000002070085a7 */ /* 0x000e64000800007f */
[----:B-1----:R-:W-:Y:S05]  /*7160*/  @!P0 BRA `(.L_x_183) ;  /* 0xfffffffc00f08947 */ /* 0x002fea000383ffff */
[----:B------:R-:W-:Y:S05]  /*7170*/  BRA `(.L_x_197) ;  /* 0xfffffff800a47947 */ /* 0x000fea000383ffff */
.L_x_184:
[----:B0-----:R0:W1:Y:S02]  /*7180*/  SYNCS.PHASECHK.TRANS64.TRYWAIT P0, [R9+URZ], R4 ;  /* 0x00000004090075a7 */ /* 0x001064000800017f */
[----:B-1----:R-:W-:Y:S05]  /*7190*/  @!P0 NANOSLEEP.SYNCS 0x989680 ;  /* 0x009896800000895d */ /* 0x002fea0003900000 */
[----:B------:R-:W1:Y:S02]  /*71a0*/  @!P0 SYNCS.PHASECHK.TRANS64 P0, [R9+URZ], R4 ;  /* 0x00000004090085a7 */ /* 0x000e64000800007f */
[----:B-1----:R-:W-:Y:S05]  /*71b0*/  @!P0 BRA `(.L_x_184) ;  /* 0xfffffffc00f08947 */ /* 0x002fea000383ffff */
[----:B------:R-:W-:Y:S05]  /*71c0*/  BRA `(.L_x_198) ;  /* 0xfffffff800b47947 */ /* 0x000fea000383ffff */
.L_x_185:
[----:B0-----:R0:W1:Y:S02]  /*71d0*/  SYNCS.PHASECHK.TRANS64.TRYWAIT P0, [R6+URZ], R5 ;  /* 0x00000005060075a7 */ /* 0x001064000800017f */
[----:B-1----:R-:W-:Y:S05]  /*71e0*/  @!P0 NANOSLEEP.SYNCS 0x989680 ;  /* 0x009896800000895d */ /* 0x002fea0003900000 */
[----:B------:R-:W1:Y:S02]  /*71f0*/  @!P0 SYNCS.PHASECHK.TRANS64 P0, [R6+URZ], R5 ;  /* 0x00000005060085a7 */ /* 0x000e64000800007f */
[----:B-1----:R-:W-:Y:S05]  /*7200*/  @!P0 BRA `(.L_x_185) ;  /* 0xfffffffc00f08947 */ /* 0x002fea000383ffff */
[----:B------:R-:W-:Y:S05]  /*7210*/  BRA `(.L_x_199) ;  /* 0xfffffff800c47947 */ /* 0x000fea000383ffff */
.L_x_186:
[----:B0-----:R0:W1:Y:S02]  /*7220*/  SYNCS.PHASECHK.TRANS64.TRYWAIT P0, [R9+URZ], R4 ;  /* 0x00000004090075a7 */ /* 0x001064000800017f */
[----:B-1----:R-:W-:Y:S05]  /*7230*/  @!P0 NANOSLEEP.SYNCS 0x989680 ;  /* 0x009896800000895d */ /* 0x002fea0003900000 */
[----:B------:R-:W1:Y:S02]  /*7240*/  @!P0 SYNCS.PHASECHK.TRANS64 P0, [R9+URZ], R4 ;  /* 0x00000004090085a7 */ /* 0x000e64000800007f */
[----:B-1----:R-:W-:Y:S05]  /*7250*/  @!P0 BRA `(.L_x_186) ;  /* 0xfffffffc00f08947 */ /* 0x002fea000383ffff */
[----:B------:R-:W-:Y:S05]  /*7260*/  BRA `(.L_x_200) ;  /* 0xfffffff800d47947 */ /* 0x000fea000383ffff */
.L_x_187:
[----:B0-----:R0:W1:Y:S02]  /*7270*/  SYNCS.PHASECHK.TRANS64.TRYWAIT P0, [R6+URZ], R5 ;  /* 0x00000005060075a7 */ /* 0x001064000800017f */
[----:B-1----:R-:W-:Y:S05]  /*7280*/  @!P0 NANOSLEEP.SYNCS 0x989680 ;  /* 0x009896800000895d */ /* 0x002fea0003900000 */
[----:B------:R-:W1:Y:S02]  /*7290*/  @!P0 SYNCS.PHASECHK.TRANS64 P0, [R6+URZ], R5 ;  /* 0x00000005060085a7 */ /* 0x000e64000800007f */
[----:B-1----:R-:W-:Y:S05]  /*72a0*/  @!P0 BRA `(.L_x_187) ;  /* 0xfffffffc00f08947 */ /* 0x002fea000383ffff */
[----:B------:R-:W-:Y:S05]  /*72b0*/  BRA `(.L_x_201) ;  /* 0xfffffff800e47947 */ /* 0x000fea000383ffff */
.L_x_188:
[----:B-1----:R1:W2:Y:S02]  /*72c0*/  SYNCS.PHASECHK.TRANS64.TRYWAIT P0, [R9+URZ], R4 ;  /* 0x00000004090075a7 */ /* 0x0022a4000800017f */
[----:B--2---:R-:W-:Y:S05]  /*72d0*/  @!P0 NANOSLEEP.SYNCS 0x989680 ;  /* 0x009896800000895d */ /* 0x004fea0003900000 */
[----:B------:R-:W2:Y:S02]  /*72e0*/  @!P0 SYNCS.PHASECHK.TRANS64 P0, [R9+URZ], R4 ;  /* 0x00000004090085a7 */ /* 0x000ea4000800007f */
[----:B--2---:R-:W-:Y:S05]  /*72f0*/  @!P0 BRA `(.L_x_188) ;  /* 0xfffffffc00f08947 */ /* 0x004fea000383ffff */
[----:B------:R-:W-:Y:S05]  /*7300*/  BRA `(.L_x_202) ;  /* 0xfffffff800ec7947 */ /* 0x000fea000383ffff */
.L_x_203:
[----:B------:R-:W-:-:S00]  /*7310*/  BRA `(.L_x_203) ;  /* 0xfffffffc00fc7947 */ /* 0x000fc0000383ffff */
[----:B------:R-:W-:-:S00]  /*7320*/  NOP ;  /* 0x0000000000007918 */ /* 0x000fc00000000000 */
        /* <DEDUP_REMOVED lines=13> */
.L_x_204:


//--------------------- .nv.global.init           --------------------------
	.section	.nv.global.init,"aw",@progbits
.nv.global.init:
	.type		$str$22,@object
	.size		$str$22,($str$23 - $str$22)
$str$22:
        /*0000*/ 	.byte	0x6b, 0x5f, 0x74, 0x69, 0x6c, 0x65, 0x5f, 0x63, 0x6f, 0x75, 0x6e, 0x74, 0x20, 0x3e, 0x3d, 0x20
        /*0010*/ 	.byte	0x31, 0x00
	.type		$str$23,@object
	.size		$str$23,(__unnamed_1 - $str$23)
$str$23:
        /*0012*/ 	.byte	0x2f, 0x74, 0x6d, 0x70, 0x2f, 0x63, 0x75, 0x74, 0x6c, 0x61, 0x73, 0x73, 0x5f, 0x73, 0x77, 0x65
        /*0022*/ 	.byte	0x65, 0x70, 0x5f, 0x73, 0x72, 0x63, 0x2f, 0x69, 0x6e, 0x63, 0x6c, 0x75, 0x64, 0x65, 0x2f, 0x63
        /*0032*/ 	.byte	0x75, 0x74, 0x6c, 0x61, 0x73, 0x73, 0x2f, 0x67, 0x65, 0x6d, 0x6d, 0x2f, 0x63, 0x6f, 0x6c, 0x6c
        /*0042*/ 	.byte	0x65, 0x63, 0x74, 0x69, 0x76, 0x65, 0x2f, 0x73, 0x6d, 0x39, 0x30, 0x5f, 0x6d, 0x6d, 0x61, 0x5f
        /*0052*/ 	.byte	0x74, 0x6d, 0x61, 0x5f, 0x67, 0x6d, 0x6d, 0x61, 0x5f, 0x73, 0x73, 0x5f, 0x77, 0x61, 0x72, 0x70
        /*0062*/ 	.byte	0x73, 0x70, 0x65, 0x63, 0x69, 0x61, 0x6c, 0x69, 0x7a, 0x65, 0x64, 0x2e, 0x68, 0x70, 0x70, 0x00
	.type		__unnamed_1,@object
	.size		__unnamed_1,(.L_0 - __unnamed_1)
__unnamed_1:
        /*0072*/ 	.byte	0x76, 0x6f, 0x69, 0x64, 0x20, 0x63, 0x75, 0x74, 0x6c, 0x61, 0x73, 0x73, 0x3a, 0x3a, 0x67, 0x65
        /* <DEDUP_REMOVED lines=172> */
        /*0b42*/ 	.byte	0x74, 0x79, 0x5d, 0x00
.L_0:


//--------------------- .nv.shared._ZN7cutlass13device_kernelINS_4gemm6kernel13GemmUniversalIN4cute5tupleIJiiiiEEENS1_10collective13CollectiveMmaINS1_34MainloopSm90TmaGmmaWarpSpecializedILi7ENS5_IJNS4_1CILi1EEESB_SB_EEENS1_35KernelTmaWarpSpecializedCooperativeEEENS5_IJNSA_ILi128EEESF_SF_EEEaNS5_IJlSB_lEEEaSH_NS4_8TiledMMAINS4_8MMA_AtomIJNS4_4SM904GMMA27MMA_64x128x32_S32S8S8_SS_TNEEEENS4_6LayoutINS5_IJNSA_ILi2EEESB_SB_EEENS5_IJSB_NSA_ILi0EEESR_EEEEENS5_IJNS4_10UnderscoreESU_SU_EEEEENS4_13SM90_TMA_LOADENS4_14ComposedLayoutINS4_7SwizzleILi3ELi4ELi3EEENS4_18smem_ptr_flag_bitsILi8EEENSO_INS5_IJNSA_ILi8EEESF_EEENS5_IJSF_SB_EEEEEEEvNS4_8identityESX_S17_vS18_EENS_8epilogue10collective6detail29Sm90TmaWarpSpecializedAdapterINS1B_15DefaultEpilogueIaSH_SH_NS1A_6thread17LinearCombinationIaLi1EiiLNS1F_9ScaleType4KindE0ELNS_15FloatRoundStyleE2EaEENS1_15EpilogueDefaultEEEEEvvEEEEvNT_6ParamsE --------------------------
	.section	.nv.shared._ZN7cutlass13device_kernelINS_4gemm6kernel13GemmUniversalIN4cute5tupleIJiiiiEEENS1_10collective13CollectiveMmaINS1_34MainloopSm90TmaGmmaWarpSpecializedILi7ENS5_IJNS4_1CILi1EEESB_SB_EEENS1_35KernelTmaWarpSpecializedCooperativeEEENS5_IJNSA_ILi128EEESF_SF_EEEaNS5_IJlSB_lEEEaSH_NS4_8TiledMMAINS4_8MMA_AtomIJNS4_4SM904GMMA27MMA_64x128x32_S32S8S8_SS_TNEEEENS4_6LayoutINS5_IJNSA_ILi2EEESB_SB_EEENS5_IJSB_NSA_ILi0EEESR_EEEEENS5_IJNS4_10UnderscoreESU_SU_EEEEENS4_13SM90_TMA_LOADENS4_14ComposedLayoutINS4_7SwizzleILi3ELi4ELi3EEENS4_18smem_ptr_flag_bitsILi8EEENSO_INS5_IJNSA_ILi8EEESF_EEENS5_IJSF_SB_EEEEEEEvNS4_8identityESX_S17_vS18_EENS_8epilogue10collective6detail29Sm90TmaWarpSpecializedAdapterINS1B_15DefaultEpilogueIaSH_SH_NS1A_6thread17LinearCombinationIaLi1EiiLNS1F_9ScaleType4KindE0ELNS_15FloatRoundStyleE2EaEENS1_15EpilogueDefaultEEEEEvvEEEEvNT_6ParamsE,"aw",@nobits
	.sectionflags	@""
	.align	16
	.zero		1024


//--------------------- .nv.shared.reserved.0     --------------------------
	.section	.nv.shared.reserved.0,"aw",@nobits
	.weak		__nv_reservedSMEM_offset_0_alias
	.size		__nv_reservedSMEM_offset_0_alias, 0, 0
	.other		__nv_reservedSMEM_offset_0_alias,@"STO_CUDA_RESERVED_SHARED STV_DEFAULT"
__nv_reservedSMEM_offset_0_alias:
	.zero		0


//--------------------- .nv.global                --------------------------
	.section	.nv.global,"aw",@nobits
.nv.global:
	.type		_ZN40_INTERNAL_8952c691_4_k_cu_29b81268_312764cute1_E,@object
	.size		_ZN40_INTERNAL_8952c691_4_k_cu_29b81268_312764cute1_E,(_ZN40_INTERNAL_8952c691_4_k_cu_29b81268_312764cuda3std3__45__cpo6cbeginE - _ZN40_INTERNAL_8952c691_4_k_cu_29b81268_312764cute1_E)
_ZN40_INTERNAL_8952c691_4_k_cu_29b81268_312764cute1_E:
	.zero		1
	.type		_ZN40_INTERNAL_8952c691_4_k_cu_29b81268_312764cuda3std3__45__cpo6cbeginE,@object
	.size		_ZN40_INTERNAL_8952c691_4_k_cu_29b81268_312764cuda3std3__45__cpo6cbeginE,(_ZN40_INTERNAL_8952c691_4_k_cu_29b81268_312764cuda3std3__48in_placeE - _ZN40_INTERNAL_8952c691_4_k_cu_29b81268_312764cuda3std3__45__cpo6cbeginE)
_ZN40_INTERNAL_8952c691_4_k_cu_29b81268_312764cuda3std3__45__cpo6cbeginE:
	.zero		1
	.type		_ZN40_INTERNAL_8952c691_4_k_cu_29b81268_312764cuda3std3__48in_placeE,@object
	.size		_ZN40_INTERNAL_8952c691_4_k_cu_29b81268_312764cuda3std3__48in_placeE,(_ZN40_INTERNAL_8952c691_4_k_cu_29b81268_312764cuda3std6ranges3__45__cpo9iter_moveE - _ZN40_INTERNAL_8952c691_4_k_cu_29b81268_312764cuda3std3__48in_placeE)
_ZN40_INTERNAL_8952c691_4_k_cu_29b81268_312764cuda3std3__48in_placeE:
	.zero		1
	.type		_ZN40_INTERNAL_8952c691_4_k_cu_29b81268_312764cuda3std6ranges3__45__cpo9iter_moveE,@object
	.size		_ZN40_INTERNAL_8952c691_4_k_cu_29b81268_312764cuda3std6ranges3__45__cpo9iter_moveE,(_ZN40_INTERNAL_8952c691_4_k_cu_29b81268_312764cuda3std3__45__cpo5beginE - _ZN40_INTERNAL_8952c691_4_k_cu_29b81268_312764cuda3std6ranges3__45__cpo9iter_moveE)
_ZN40_INTERNAL_8952c691_4_k_cu_29b81268_312764cuda3std6ranges3__45__cpo9iter_moveE:
	.zero		1
	.type		_ZN40_INTERNAL_8952c691_4_k_cu_29b81268_312764cuda3std3__45__cpo5beginE,@object
	.size		_ZN40_INTERNAL_8952c691_4_k_cu_29b81268_312764cuda3std3__45__cpo5beginE,(_ZN40_INTERNAL_8952c691_4_k_cu_29b81268_312764cuda3std3__442_GLOBAL__N__8952c691_4_k_cu_29b81268_312766ignoreE - _ZN40_INTERNAL_8952c691_4_k_cu_29b81268_312764cuda3std3__45__cpo5beginE)
_ZN40_INTERNAL_8952c691_4_k_cu_29b81268_312764cuda3std3__45__cpo5beginE:
	.zero		1
	.type		_ZN40_INTERNAL_8952c691_4_k_cu_29b81268_312764cuda3std3__442_GLOBAL__N__8952c691_4_k_cu_29b81268_312766ignoreE,@object
	.size		_ZN40_INTERNAL_8952c691_4_k_cu_29b81268_312764cuda3std3__442_GLOBAL__N__8952c691_4_k_cu_29b81268_312766ignoreE,(_ZN40_INTERNAL_8952c691_4_k_cu_29b81268_312764cute7productE - _ZN40_INTERNAL_8952c691_4_k_cu_29b81268_312764cuda3std3__442_GLOBAL__N__8952c691_4_k_cu_29b81268_312766ignoreE)
_ZN40_INTERNAL_8952c691_4_k_cu_29b81268_312764cuda3std3__442_GLOBAL__N__8952c691_4_k_cu_29b81268_312766ignoreE:
	.zero		1
	.type		_ZN40_INTERNAL_8952c691_4_k_cu_29b81268_312764cute7productE,@object
	.size		_ZN40_INTERNAL_8952c691_4_k_cu_29b81268_312764cute7productE,(_ZN40_INTERNAL_8952c691_4_k_cu_29b81268_312764cuda3std3__45__cpo3endE - _ZN40_INTERNAL_8952c691_4_k_cu_29b81268_312764cute7productE)
_ZN40_INTERNAL_8952c691_4_k_cu_29b81268_312764cute7productE:
	.zero		1
	.type		_ZN40_INTERNAL_8952c691_4_k_cu_29b81268_312764cuda3std3__45__cpo3endE,@object
	.size		_ZN40_INTERNAL_8952c691_4_k_cu_29b81268_312764cuda3std3__45__cpo3endE,(_ZN40_INTERNAL_8952c691_4_k_cu_29b81268_312764cuda3std3__419piecewise_constructE - _ZN40_INTERNAL_8952c691_4_k_cu_29b81268_312764cuda3std3__45__cpo3endE)
_ZN40_INTERNAL_8952c691_4_k_cu_29b81268_312764cuda3std3__45__cpo3endE:
	.zero		1
	.type		_ZN40_INTERNAL_8952c691_4_k_cu_29b81268_312764cuda3std3__419piecewise_constructE,@object
	.size		_ZN40_INTERNAL_8952c691_4_k_cu_29b81268_312764cuda3std3__419piecewise_constructE,(_ZN40_INTERNAL_8952c691_4_k_cu_29b81268_312764cuda3std3__45__cpo4cendE - _ZN40_INTERNAL_8952c691_4_k_cu_29b81268_312764cuda3std3__419piecewise_constructE)
_ZN40_INTERNAL_8952c691_4_k_cu_29b81268_312764cuda3std3__419piecewise_constructE:
	.zero		1
	.type		_ZN40_INTERNAL_8952c691_4_k_cu_29b81268_312764cuda3std3__45__cpo4cendE,@object
	.size		_ZN40_INTERNAL_8952c691_4_k_cu_29b81268_312764cuda3std3__45__cpo4cendE,(_ZN40_INTERNAL_8952c691_4_k_cu_29b81268_312764cuda3std6ranges3__45__cpo4swapE - _ZN40_INTERNAL_8952c691_4_k_cu_29b81268_312764cuda3std3__45__cpo4cendE)
_ZN40_INTERNAL_8952c691_4_k_cu_29b81268_312764cuda3std3__45__cpo4cendE:
	.zero		1
	.type		_ZN40_INTERNAL_8952c691_4_k_cu_29b81268_312764cuda3std6ranges3__45__cpo4swapE,@object
	.size		_ZN40_INTERNAL_8952c691_4_k_cu_29b81268_312764cuda3std6ranges3__45__cpo4swapE,(.L_8 - _ZN40_INTERNAL_8952c691_4_k_cu_29b81268_312764cuda3std6ranges3__45__cpo4swapE)
_ZN40_INTERNAL_8952c691_4_k_cu_29b81268_312764cuda3std6ranges3__45__cpo4swapE:
	.zero		1
.L_8:


//--------------------- .nv.constant0._ZN7cutlass13device_kernelINS_4gemm6kernel13GemmUniversalIN4cute5tupleIJiiiiEEENS1_10collective13CollectiveMmaINS1_34MainloopSm90TmaGmmaWarpSpecializedILi7ENS5_IJNS4_1CILi1EEESB_SB_EEENS1_35KernelTmaWarpSpecializedCooperativeEEENS5_IJNSA_ILi128EEESF_SF_EEEaNS5_IJlSB_lEEEaSH_NS4_8TiledMMAINS4_8MMA_AtomIJNS4_4SM904GMMA27MMA_64x128x32_S32S8S8_SS_TNEEEENS4_6LayoutINS5_IJNSA_ILi2EEESB_SB_EEENS5_IJSB_NSA_ILi0EEESR_EEEEENS5_IJNS4_10UnderscoreESU_SU_EEEEENS4_13SM90_TMA_LOADENS4_14ComposedLayoutINS4_7SwizzleILi3ELi4ELi3EEENS4_18smem_ptr_flag_bitsILi8EEENSO_INS5_IJNSA_ILi8EEESF_EEENS5_IJSF_SB_EEEEEEEvNS4_8identityESX_S17_vS18_EENS_8epilogue10collective6detail29Sm90TmaWarpSpecializedAdapterINS1B_15DefaultEpilogueIaSH_SH_NS1A_6thread17LinearCombinationIaLi1EiiLNS1F_9ScaleType4KindE0ELNS_15FloatRoundStyleE2EaEENS1_15EpilogueDefaultEEEEEvvEEEEvNT_6ParamsE --------------------------
	.section	.nv.constant0._ZN7cutlass13device_kernelINS_4gemm6kernel13GemmUniversalIN4cute5tupleIJiiiiEEENS1_10collective13CollectiveMmaINS1_34MainloopSm90TmaGmmaWarpSpecializedILi7ENS5_IJNS4_1CILi1EEESB_SB_EEENS1_35KernelTmaWarpSpecializedCooperativeEEENS5_IJNSA_ILi128EEESF_SF_EEEaNS5_IJlSB_lEEEaSH_NS4_8TiledMMAINS4_8MMA_AtomIJNS4_4SM904GMMA27MMA_64x128x32_S32S8S8_SS_TNEEEENS4_6LayoutINS5_IJNSA_ILi2EEESB_SB_EEENS5_IJSB_NSA_ILi0EEESR_EEEEENS5_IJNS4_10UnderscoreESU_SU_EEEEENS4_13SM90_TMA_LOADENS4_14ComposedLayoutINS4_7SwizzleILi3ELi4ELi3EEENS4_18smem_ptr_flag_bitsILi8EEENSO_INS5_IJNSA_ILi8EEESF_EEENS5_IJSF_SB_EEEEEEEvNS4_8identityESX_S17_vS18_EENS_8epilogue10collective6detail29Sm90TmaWarpSpecializedAdapterINS1B_15DefaultEpilogueIaSH_SH_NS1A_6thread17LinearCombinationIaLi1EiiLNS1F_9ScaleType4KindE0ELNS_15FloatRoundStyleE2EaEENS1_15EpilogueDefaultEEEEEvvEEEEvNT_6ParamsE,"a",@progbits
	.sectionflags	@""
	.align	4
.nv.constant0._ZN7cutlass13device_kernelINS_4gemm6kernel13GemmUniversalIN4cute5tupleIJiiiiEEENS1_10collective13CollectiveMmaINS1_34MainloopSm90TmaGmmaWarpSpecializedILi7ENS5_IJNS4_1CILi1EEESB_SB_EEENS1_35KernelTmaWarpSpecializedCooperativeEEENS5_IJNSA_ILi128EEESF_SF_EEEaNS5_IJlSB_lEEEaSH_NS4_8TiledMMAINS4_8MMA_AtomIJNS4_4SM904GMMA27MMA_64x128x32_S32S8S8_SS_TNEEEENS4_6LayoutINS5_IJNSA_ILi2EEESB_SB_EEENS5_IJSB_NSA_ILi0EEESR_EEEEENS5_IJNS4_10UnderscoreESU_SU_EEEEENS4_13SM90_TMA_LOADENS4_14ComposedLayoutINS4_7SwizzleILi3ELi4ELi3EEENS4_18smem_ptr_flag_bitsILi8EEENSO_INS5_IJNSA_ILi8EEESF_EEENS5_IJSF_SB_EEEEEEEvNS4_8identityESX_S17_vS18_EENS_8epilogue10collective6detail29Sm90TmaWarpSpecializedAdapterINS1B_15DefaultEpilogueIaSH_SH_NS1A_6thread17LinearCombinationIaLi1EiiLNS1F_9ScaleType4KindE0ELNS_15FloatRoundStyleE2EaEENS1_15EpilogueDefaultEEEEEvvEEEEvNT_6ParamsE:
	.zero		1664


//--------------------- SYMBOLS --------------------------

	.type		.nv.reservedSmem.offset0,@object
	.size		.nv.reservedSmem.offset0,0x4
	.type		__assertfail,@function
